//
// Generated by NVIDIA NVVM Compiler
//
// Compiler Build ID: CL-36424714
// Cuda compilation tools, release 13.0, V13.0.88
// Based on NVVM 20.0.0
//

.version 9.0
.target sm_100
.address_size 64

	// .globl	_Z8divker2dP6float2S0_iiiiiffb

.visible .entry _Z8divker2dP6float2S0_iiiiiffb(
	.param .u64 .ptr .align 1 _Z8divker2dP6float2S0_iiiiiffb_param_0,
	.param .u64 .ptr .align 1 _Z8divker2dP6float2S0_iiiiiffb_param_1,
	.param .u32 _Z8divker2dP6float2S0_iiiiiffb_param_2,
	.param .u32 _Z8divker2dP6float2S0_iiiiiffb_param_3,
	.param .u32 _Z8divker2dP6float2S0_iiiiiffb_param_4,
	.param .u32 _Z8divker2dP6float2S0_iiiiiffb_param_5,
	.param .u32 _Z8divker2dP6float2S0_iiiiiffb_param_6,
	.param .f32 _Z8divker2dP6float2S0_iiiiiffb_param_7,
	.param .f32 _Z8divker2dP6float2S0_iiiiiffb_param_8,
	.param .u8 _Z8divker2dP6float2S0_iiiiiffb_param_9
)
{
	.reg .pred 	%p<7>;
	.reg .b16 	%rs<2>;
	.reg .b32 	%r<44>;
	.reg .b32 	%f<27>;
	.reg .b64 	%rd<13>;

	ld.param.u64 	%rd3, [_Z8divker2dP6float2S0_iiiiiffb_param_0];
	ld.param.u64 	%rd4, [_Z8divker2dP6float2S0_iiiiiffb_param_1];
	ld.param.u32 	%r6, [_Z8divker2dP6float2S0_iiiiiffb_param_2];
	ld.param.u32 	%r11, [_Z8divker2dP6float2S0_iiiiiffb_param_3];
	ld.param.u32 	%r8, [_Z8divker2dP6float2S0_iiiiiffb_param_4];
	ld.param.u32 	%r9, [_Z8divker2dP6float2S0_iiiiiffb_param_5];
	ld.param.u32 	%r10, [_Z8divker2dP6float2S0_iiiiiffb_param_6];
	ld.param.f32 	%f2, [_Z8divker2dP6float2S0_iiiiiffb_param_7];
	ld.param.f32 	%f3, [_Z8divker2dP6float2S0_iiiiiffb_param_8];
	ld.param.s8 	%rs1, [_Z8divker2dP6float2S0_iiiiiffb_param_9];
	cvta.to.global.u64 	%rd1, %rd4;
	cvta.to.global.u64 	%rd2, %rd3;
	mov.u32 	%r12, %ntid.x;
	mov.u32 	%r13, %ctaid.x;
	mov.u32 	%r14, %tid.x;
	mad.lo.s32 	%r1, %r12, %r13, %r14;
	mov.u32 	%r15, %ntid.y;
	mov.u32 	%r16, %ctaid.y;
	mov.u32 	%r17, %tid.y;
	mad.lo.s32 	%r18, %r15, %r16, %r17;
	mov.u32 	%r19, %ntid.z;
	mov.u32 	%r20, %ctaid.z;
	mov.u32 	%r21, %tid.z;
	mad.lo.s32 	%r3, %r19, %r20, %r21;
	setp.ge.s32 	%p1, %r1, %r6;
	setp.ge.s32 	%p2, %r18, %r11;
	or.pred  	%p3, %p1, %p2;
	setp.ge.s32 	%p4, %r3, %r8;
	or.pred  	%p5, %p3, %p4;
	@%p5 bra 	$L__BB0_4;
	neg.f32 	%f4, %f2;
	shr.u32 	%r22, %r6, 31;
	add.s32 	%r23, %r6, %r22;
	shr.s32 	%r24, %r23, 1;
	sub.s32 	%r25, %r1, %r24;
	cvt.rn.f32.s32 	%f5, %r25;
	mul.f32 	%f6, %f5, %f4;
	mul.f32 	%f7, %f6, %f5;
	shr.u32 	%r26, %r11, 1;
	sub.s32 	%r27, %r18, %r26;
	cvt.rn.f32.s32 	%f8, %r27;
	mul.f32 	%f9, %f3, %f8;
	mul.f32 	%f10, %f9, %f8;
	sub.f32 	%f11, %f7, %f10;
	mul.f32 	%f12, %f11, 0f3FB8AA3B;
	ex2.approx.f32 	%f1, %f12;
	mad.lo.s32 	%r28, %r8, %r18, %r3;
	mad.lo.s32 	%r4, %r28, %r6, %r1;
	add.s32 	%r29, %r26, %r18;
	add.s32 	%r30, %r29, %r10;
	shl.b32 	%r31, %r6, 1;
	shl.b32 	%r32, %r9, 1;
	add.s32 	%r33, %r32, %r31;
	shl.b32 	%r34, %r11, 1;
	shl.b32 	%r35, %r10, 1;
	add.s32 	%r36, %r34, %r35;
	mad.lo.s32 	%r37, %r36, %r3, %r30;
	add.s32 	%r38, %r24, %r1;
	add.s32 	%r39, %r38, %r9;
	mad.lo.s32 	%r5, %r37, %r33, %r39;
	setp.ne.s16 	%p6, %rs1, 0;
	@%p6 bra 	$L__BB0_3;
	mul.wide.s32 	%rd9, %r4, 8;
	add.s64 	%rd10, %rd1, %rd9;
	ld.global.v2.f32 	{%f20, %f21}, [%rd10];
	div.rn.f32 	%f22, %f20, %f1;
	mul.lo.s32 	%r42, %r6, %r11;
	shl.b32 	%r43, %r42, 2;
	cvt.rn.f32.s32 	%f23, %r43;
	div.rn.f32 	%f24, %f22, %f23;
	mul.wide.s32 	%rd11, %r5, 8;
	add.s64 	%rd12, %rd2, %rd11;
	div.rn.f32 	%f25, %f21, %f1;
	div.rn.f32 	%f26, %f25, %f23;
	st.global.v2.f32 	[%rd12], {%f24, %f26};
	bra.uni 	$L__BB0_4;
$L__BB0_3:
	mul.wide.s32 	%rd5, %r5, 8;
	add.s64 	%rd6, %rd2, %rd5;
	ld.global.v2.f32 	{%f13, %f14}, [%rd6];
	div.rn.f32 	%f15, %f13, %f1;
	mul.lo.s32 	%r40, %r6, %r11;
	shl.b32 	%r41, %r40, 2;
	cvt.rn.f32.s32 	%f16, %r41;
	div.rn.f32 	%f17, %f15, %f16;
	mul.wide.s32 	%rd7, %r4, 8;
	add.s64 	%rd8, %rd1, %rd7;
	div.rn.f32 	%f18, %f14, %f1;
	div.rn.f32 	%f19, %f18, %f16;
	st.global.v2.f32 	[%rd8], {%f17, %f19};
$L__BB0_4:
	ret;

}
	// .globl	_Z11fftshiftc2dP6float2iii
.visible .entry _Z11fftshiftc2dP6float2iii(
	.param .u64 .ptr .align 1 _Z11fftshiftc2dP6float2iii_param_0,
	.param .u32 _Z11fftshiftc2dP6float2iii_param_1,
	.param .u32 _Z11fftshiftc2dP6float2iii_param_2,
	.param .u32 _Z11fftshiftc2dP6float2iii_param_3
)
{
	.reg .pred 	%p<6>;
	.reg .b32 	%r<32>;
	.reg .b32 	%f<6>;
	.reg .b64 	%rd<5>;

	ld.param.u64 	%rd1, [_Z11fftshiftc2dP6float2iii_param_0];
	ld.param.u32 	%r4, [_Z11fftshiftc2dP6float2iii_param_1];
	ld.param.u32 	%r6, [_Z11fftshiftc2dP6float2iii_param_2];
	ld.param.u32 	%r7, [_Z11fftshiftc2dP6float2iii_param_3];
	mov.u32 	%r8, %ntid.x;
	mov.u32 	%r9, %ctaid.x;
	mov.u32 	%r10, %tid.x;
	mad.lo.s32 	%r1, %r8, %r9, %r10;
	mov.u32 	%r11, %ntid.y;
	mov.u32 	%r12, %ctaid.y;
	mov.u32 	%r13, %tid.y;
	mad.lo.s32 	%r14, %r11, %r12, %r13;
	mov.u32 	%r15, %ntid.z;
	mov.u32 	%r16, %ctaid.z;
	mov.u32 	%r17, %tid.z;
	mad.lo.s32 	%r3, %r15, %r16, %r17;
	setp.ge.s32 	%p1, %r1, %r4;
	setp.ge.s32 	%p2, %r14, %r6;
	or.pred  	%p3, %p1, %p2;
	setp.ge.s32 	%p4, %r3, %r7;
	or.pred  	%p5, %p3, %p4;
	@%p5 bra 	$L__BB1_2;
	cvta.to.global.u64 	%rd2, %rd1;
	add.s32 	%r18, %r1, 1;
	shr.u32 	%r19, %r18, 31;
	add.s32 	%r20, %r18, %r19;
	and.b32  	%r21, %r20, 2147483646;
	sub.s32 	%r22, %r18, %r21;
	shl.b32 	%r23, %r22, 1;
	sub.s32 	%r24, 1, %r23;
	shl.b32 	%r25, %r14, 1;
	not.b32 	%r26, %r25;
	and.b32  	%r27, %r26, 2;
	sub.s32 	%r28, 1, %r27;
	mul.lo.s32 	%r29, %r24, %r28;
	cvt.rn.f32.s32 	%f1, %r29;
	mad.lo.s32 	%r30, %r6, %r3, %r14;
	mad.lo.s32 	%r31, %r30, %r4, %r1;
	mul.wide.s32 	%rd3, %r31, 8;
	add.s64 	%rd4, %rd2, %rd3;
	ld.global.v2.f32 	{%f2, %f3}, [%rd4];
	mul.f32 	%f4, %f2, %f1;
	mul.f32 	%f5, %f3, %f1;
	st.global.v2.f32 	[%rd4], {%f4, %f5};
$L__BB1_2:
	ret;

}
	// .globl	_Z6wrap2dP6float2iiiiib
.visible .entry _Z6wrap2dP6float2iiiiib(
	.param .u64 .ptr .align 1 _Z6wrap2dP6float2iiiiib_param_0,
	.param .u32 _Z6wrap2dP6float2iiiiib_param_1,
	.param .u32 _Z6wrap2dP6float2iiiiib_param_2,
	.param .u32 _Z6wrap2dP6float2iiiiib_param_3,
	.param .u32 _Z6wrap2dP6float2iiiiib_param_4,
	.param .u32 _Z6wrap2dP6float2iiiiib_param_5,
	.param .u8 _Z6wrap2dP6float2iiiiib_param_6
)
{
	.reg .pred 	%p<14>;
	.reg .b16 	%rs<2>;
	.reg .b32 	%r<42>;
	.reg .b32 	%f<7>;
	.reg .b64 	%rd<11>;

	ld.param.u64 	%rd2, [_Z6wrap2dP6float2iiiiib_param_0];
	ld.param.u32 	%r12, [_Z6wrap2dP6float2iiiiib_param_1];
	ld.param.u32 	%r13, [_Z6wrap2dP6float2iiiiib_param_2];
	ld.param.u32 	%r14, [_Z6wrap2dP6float2iiiiib_param_3];
	ld.param.u32 	%r10, [_Z6wrap2dP6float2iiiiib_param_4];
	ld.param.u32 	%r11, [_Z6wrap2dP6float2iiiiib_param_5];
	ld.param.s8 	%rs1, [_Z6wrap2dP6float2iiiiib_param_6];
	cvta.to.global.u64 	%rd1, %rd2;
	mov.u32 	%r15, %ntid.x;
	mov.u32 	%r16, %ctaid.x;
	mov.u32 	%r17, %tid.x;
	mad.lo.s32 	%r1, %r15, %r16, %r17;
	mov.u32 	%r18, %ntid.y;
	mov.u32 	%r19, %ctaid.y;
	mov.u32 	%r20, %tid.y;
	mad.lo.s32 	%r21, %r18, %r19, %r20;
	mov.u32 	%r22, %ntid.z;
	mov.u32 	%r23, %ctaid.z;
	mov.u32 	%r24, %tid.z;
	mad.lo.s32 	%r3, %r22, %r23, %r24;
	shl.b32 	%r4, %r12, 1;
	shl.b32 	%r25, %r10, 1;
	add.s32 	%r5, %r25, %r4;
	setp.ge.s32 	%p1, %r1, %r5;
	shl.b32 	%r6, %r13, 1;
	shl.b32 	%r26, %r11, 1;
	add.s32 	%r27, %r26, %r6;
	setp.ge.s32 	%p2, %r21, %r27;
	or.pred  	%p3, %p1, %p2;
	setp.ge.s32 	%p4, %r3, %r14;
	or.pred  	%p5, %p4, %p3;
	@%p5 bra 	$L__BB2_5;
	setp.ge.s32 	%p6, %r1, %r10;
	sub.s32 	%r28, %r5, %r10;
	setp.lt.s32 	%p7, %r1, %r28;
	setp.ge.s32 	%p8, %r21, %r11;
	and.pred  	%p9, %p6, %p8;
	and.pred  	%p10, %p9, %p7;
	sub.s32 	%r29, %r27, %r11;
	setp.lt.s32 	%p11, %r21, %r29;
	and.pred  	%p12, %p10, %p11;
	@%p12 bra 	$L__BB2_5;
	add.s32 	%r30, %r4, %r1;
	sub.s32 	%r31, %r30, %r10;
	rem.s32 	%r32, %r31, %r4;
	add.s32 	%r33, %r6, %r21;
	sub.s32 	%r34, %r33, %r11;
	rem.s32 	%r35, %r34, %r6;
	mad.lo.s32 	%r36, %r5, %r21, %r1;
	mul.lo.s32 	%r37, %r5, %r3;
	mul.lo.s32 	%r38, %r37, %r27;
	add.s32 	%r8, %r36, %r38;
	add.s32 	%r39, %r35, %r11;
	add.s32 	%r40, %r38, %r10;
	add.s32 	%r41, %r40, %r32;
	mad.lo.s32 	%r9, %r39, %r5, %r41;
	setp.ne.s16 	%p13, %rs1, 0;
	@%p13 bra 	$L__BB2_4;
	mul.wide.s32 	%rd7, %r9, 8;
	add.s64 	%rd8, %rd1, %rd7;
	ld.global.v2.f32 	{%f5, %f6}, [%rd8];
	mul.wide.s32 	%rd9, %r8, 8;
	add.s64 	%rd10, %rd1, %rd9;
	st.global.v2.f32 	[%rd10], {%f5, %f6};
	bra.uni 	$L__BB2_5;
$L__BB2_4:
	mul.wide.s32 	%rd3, %r9, 8;
	add.s64 	%rd4, %rd1, %rd3;
	mul.wide.s32 	%rd5, %r8, 8;
	add.s64 	%rd6, %rd1, %rd5;
	ld.global.f32 	%f1, [%rd6];
	atom.global.add.f32 	%f2, [%rd4], %f1;
	ld.global.f32 	%f3, [%rd6+4];
	atom.global.add.f32 	%f4, [%rd4+4], %f3;
$L__BB2_5:
	ret;

}
	// .globl	_Z8gather2dP6float2S0_PfS1_iiffiiib
.visible .entry _Z8gather2dP6float2S0_PfS1_iiffiiib(
	.param .u64 .ptr .align 1 _Z8gather2dP6float2S0_PfS1_iiffiiib_param_0,
	.param .u64 .ptr .align 1 _Z8gather2dP6float2S0_PfS1_iiffiiib_param_1,
	.param .u64 .ptr .align 1 _Z8gather2dP6float2S0_PfS1_iiffiiib_param_2,
	.param .u64 .ptr .align 1 _Z8gather2dP6float2S0_PfS1_iiffiiib_param_3,
	.param .u32 _Z8gather2dP6float2S0_PfS1_iiffiiib_param_4,
	.param .u32 _Z8gather2dP6float2S0_PfS1_iiffiiib_param_5,
	.param .f32 _Z8gather2dP6float2S0_PfS1_iiffiiib_param_6,
	.param .f32 _Z8gather2dP6float2S0_PfS1_iiffiiib_param_7,
	.param .u32 _Z8gather2dP6float2S0_PfS1_iiffiiib_param_8,
	.param .u32 _Z8gather2dP6float2S0_PfS1_iiffiiib_param_9,
	.param .u32 _Z8gather2dP6float2S0_PfS1_iiffiiib_param_10,
	.param .u8 _Z8gather2dP6float2S0_PfS1_iiffiiib_param_11
)
{
	.reg .pred 	%p<21>;
	.reg .b16 	%rs<5>;
	.reg .b32 	%r<151>;
	.reg .b32 	%f<260>;
	.reg .b64 	%rd<53>;
	.reg .b64 	%fd<87>;

	ld.param.u64 	%rd2, [_Z8gather2dP6float2S0_PfS1_iiffiiib_param_0];
	ld.param.u64 	%rd4, [_Z8gather2dP6float2S0_PfS1_iiffiiib_param_2];
	ld.param.u64 	%rd5, [_Z8gather2dP6float2S0_PfS1_iiffiiib_param_3];
	ld.param.u32 	%r28, [_Z8gather2dP6float2S0_PfS1_iiffiiib_param_5];
	ld.param.f32 	%f27, [_Z8gather2dP6float2S0_PfS1_iiffiiib_param_6];
	ld.param.f32 	%f28, [_Z8gather2dP6float2S0_PfS1_iiffiiib_param_7];
	ld.param.u32 	%r29, [_Z8gather2dP6float2S0_PfS1_iiffiiib_param_8];
	ld.param.u32 	%r31, [_Z8gather2dP6float2S0_PfS1_iiffiiib_param_10];
	mov.u32 	%r32, %ntid.x;
	mov.u32 	%r33, %ctaid.x;
	mov.u32 	%r34, %tid.x;
	mad.lo.s32 	%r1, %r32, %r33, %r34;
	mov.u32 	%r35, %ntid.y;
	mov.u32 	%r36, %ctaid.y;
	mov.u32 	%r37, %tid.y;
	mad.lo.s32 	%r2, %r35, %r36, %r37;
	mov.u32 	%r38, %ntid.z;
	mov.u32 	%r39, %ctaid.z;
	mov.u32 	%r40, %tid.z;
	mad.lo.s32 	%r3, %r38, %r39, %r40;
	shr.u32 	%r41, %r29, 31;
	add.s32 	%r42, %r29, %r41;
	shr.s32 	%r43, %r42, 1;
	setp.ge.s32 	%p4, %r1, %r43;
	mov.pred 	%p20, -1;
	@%p4 bra 	$L__BB3_2;
	ld.param.u32 	%r139, [_Z8gather2dP6float2S0_PfS1_iiffiiib_param_9];
	shr.u32 	%r44, %r139, 31;
	add.s32 	%r45, %r139, %r44;
	shr.s32 	%r46, %r45, 1;
	setp.ge.s32 	%p20, %r2, %r46;
$L__BB3_2:
	setp.ge.s32 	%p5, %r3, %r31;
	or.pred  	%p6, %p20, %p5;
	@%p6 bra 	$L__BB3_24;
	ld.param.s8 	%rs2, [_Z8gather2dP6float2S0_PfS1_iiffiiib_param_11];
	ld.param.u32 	%r140, [_Z8gather2dP6float2S0_PfS1_iiffiiib_param_9];
	ld.param.u32 	%r132, [_Z8gather2dP6float2S0_PfS1_iiffiiib_param_8];
	mul.lo.s32 	%r47, %r132, %r2;
	shr.u32 	%r48, %r47, 31;
	add.s32 	%r49, %r47, %r48;
	shr.s32 	%r50, %r49, 1;
	add.s32 	%r51, %r50, %r1;
	mul.lo.s32 	%r52, %r132, %r3;
	shr.u32 	%r53, %r52, 31;
	add.s32 	%r54, %r52, %r53;
	shr.s32 	%r55, %r54, 1;
	mul.lo.s32 	%r56, %r55, %r140;
	shr.u32 	%r57, %r56, 31;
	add.s32 	%r58, %r56, %r57;
	shr.s32 	%r59, %r58, 1;
	add.s32 	%r60, %r51, %r59;
	cvta.to.global.u64 	%rd6, %rd4;
	mul.wide.s32 	%rd7, %r60, 4;
	add.s64 	%rd8, %rd6, %rd7;
	ld.global.f32 	%f1, [%rd8];
	cvta.to.global.u64 	%rd9, %rd5;
	add.s64 	%rd10, %rd9, %rd7;
	ld.global.f32 	%f2, [%rd10];
	setp.eq.s16 	%p7, %rs2, 0;
	cvta.to.global.u64 	%rd11, %rd2;
	mul.wide.s32 	%rd12, %r60, 8;
	add.s64 	%rd1, %rd11, %rd12;
	mov.f32 	%f255, 0f00000000;
	mov.f32 	%f254, %f255;
	@%p7 bra 	$L__BB3_5;
	ld.global.v2.f32 	{%f254, %f255}, [%rd1];
$L__BB3_5:
	shl.b32 	%r4, %r28, 1;
	setp.lt.s32 	%p8, %r28, 0;
	@%p8 bra 	$L__BB3_22;
	ld.param.u32 	%r141, [_Z8gather2dP6float2S0_PfS1_iiffiiib_param_9];
	ld.param.u32 	%r133, [_Z8gather2dP6float2S0_PfS1_iiffiiib_param_8];
	ld.param.u32 	%r129, [_Z8gather2dP6float2S0_PfS1_iiffiiib_param_4];
	shl.b32 	%r61, %r141, 1;
	cvt.rn.f32.s32 	%f30, %r61;
	mul.f32 	%f31, %f2, %f30;
	cvt.rmi.f32.f32 	%f32, %f31;
	cvt.rn.f32.u32 	%f33, %r28;
	sub.f32 	%f7, %f32, %f33;
	shl.b32 	%r5, %r129, 1;
	setp.lt.s32 	%p9, %r129, 0;
	shl.b32 	%r62, %r133, 1;
	cvt.rn.f32.s32 	%f8, %r62;
	mul.f32 	%f34, %f1, %f8;
	cvt.rmi.f32.f32 	%f35, %f34;
	cvt.rn.f32.s32 	%f36, %r129;
	sub.f32 	%f9, %f35, %f36;
	mul.f32 	%f37, %f27, %f28;
	cvt.rn.f32.u32 	%f38, %r31;
	mul.f32 	%f10, %f37, %f38;
	cvt.f64.f32 	%fd7, %f27;
	mov.f64 	%fd8, 0dC023BD3CC9BE45DE;
	div.rn.f64 	%fd1, %fd8, %fd7;
	cvt.f64.f32 	%fd9, %f28;
	mov.f64 	%fd10, 0d4023BD3CC9BE45DE;
	div.rn.f64 	%fd2, %fd10, %fd9;
	add.s32 	%r63, %r141, %r28;
	add.s32 	%r64, %r61, %r4;
	mad.lo.s32 	%r6, %r64, %r3, %r63;
	@%p9 bra 	$L__BB3_22;
	ld.param.s8 	%rs3, [_Z8gather2dP6float2S0_PfS1_iiffiiib_param_11];
	setp.ne.s16 	%p10, %rs3, 0;
	@%p10 bra 	$L__BB3_15;
	max.s32 	%r100, %r5, 0;
	add.s32 	%r101, %r100, 1;
	max.s32 	%r7, %r4, 0;
	and.b32  	%r8, %r100, 2;
	sqrt.rn.f32 	%f148, %f10;
	cvt.f64.f32 	%fd49, %f148;
	mov.f64 	%fd50, 0d400921FB54442D18;
	div.rn.f64 	%fd3, %fd50, %fd49;
	and.b32  	%r9, %r101, 2147483644;
	mov.b32 	%r144, 0;
$L__BB3_9:
	ld.param.u32 	%r143, [_Z8gather2dP6float2S0_PfS1_iiffiiib_param_9];
	ld.param.u32 	%r138, [_Z8gather2dP6float2S0_PfS1_iiffiiib_param_8];
	ld.param.u32 	%r131, [_Z8gather2dP6float2S0_PfS1_iiffiiib_param_4];
	shl.b32 	%r103, %r131, 1;
	setp.lt.s32 	%p15, %r103, 3;
	cvt.rn.f32.u32 	%f149, %r144;
	add.f32 	%f150, %f7, %f149;
	cvt.rzi.s32.f32 	%r104, %f150;
	cvt.rn.f32.s32 	%f151, %r104;
	shl.b32 	%r105, %r143, 1;
	cvt.rn.f32.s32 	%f152, %r105;
	div.rn.f32 	%f153, %f151, %f152;
	sub.f32 	%f154, %f153, %f2;
	mul.f32 	%f155, %f154, %f154;
	cvt.f64.f32 	%fd51, %f155;
	mul.f64 	%fd4, %fd2, %fd51;
	add.s32 	%r106, %r6, %r104;
	shl.b32 	%r107, %r138, 1;
	add.s32 	%r108, %r107, %r103;
	add.s32 	%r109, %r138, %r131;
	mad.lo.s32 	%r11, %r106, %r108, %r109;
	mov.b32 	%r147, 0;
	@%p15 bra 	$L__BB3_12;
	mov.b32 	%r145, 0;
$L__BB3_11:
	.pragma "nounroll";
	ld.param.u64 	%rd50, [_Z8gather2dP6float2S0_PfS1_iiffiiib_param_1];
	cvt.rn.f32.u32 	%f156, %r145;
	add.f32 	%f157, %f9, %f156;
	cvt.rzi.s32.f32 	%r111, %f157;
	cvt.rn.f32.s32 	%f158, %r111;
	div.rn.f32 	%f159, %f158, %f8;
	sub.f32 	%f160, %f159, %f1;
	mul.f32 	%f161, %f160, %f160;
	cvt.f64.f32 	%fd52, %f161;
	mul.f64 	%fd53, %fd1, %fd52;
	sub.f64 	%fd54, %fd53, %fd4;
	cvt.rn.f32.f64 	%f162, %fd54;
	mul.f32 	%f163, %f162, 0f3FB8AA3B;
	ex2.approx.f32 	%f164, %f163;
	cvt.f64.f32 	%fd55, %f164;
	mul.f64 	%fd56, %fd3, %fd55;
	add.s32 	%r112, %r11, %r111;
	cvt.rn.f32.f64 	%f165, %fd56;
	cvta.to.global.u64 	%rd30, %rd50;
	mul.wide.s32 	%rd31, %r112, 8;
	add.s64 	%rd32, %rd30, %rd31;
	ld.global.v2.f32 	{%f166, %f167}, [%rd32];
	fma.rn.f32 	%f168, %f166, %f165, %f254;
	fma.rn.f32 	%f169, %f167, %f165, %f255;
	add.s32 	%r113, %r145, 1;
	cvt.rn.f32.u32 	%f170, %r113;
	add.f32 	%f171, %f9, %f170;
	cvt.rzi.s32.f32 	%r114, %f171;
	cvt.rn.f32.s32 	%f172, %r114;
	div.rn.f32 	%f173, %f172, %f8;
	sub.f32 	%f174, %f173, %f1;
	mul.f32 	%f175, %f174, %f174;
	cvt.f64.f32 	%fd57, %f175;
	mul.f64 	%fd58, %fd1, %fd57;
	sub.f64 	%fd59, %fd58, %fd4;
	cvt.rn.f32.f64 	%f176, %fd59;
	mul.f32 	%f177, %f176, 0f3FB8AA3B;
	ex2.approx.f32 	%f178, %f177;
	cvt.f64.f32 	%fd60, %f178;
	mul.f64 	%fd61, %fd3, %fd60;
	add.s32 	%r115, %r11, %r114;
	cvt.rn.f32.f64 	%f179, %fd61;
	mul.wide.s32 	%rd33, %r115, 8;
	add.s64 	%rd34, %rd30, %rd33;
	ld.global.v2.f32 	{%f180, %f181}, [%rd34];
	fma.rn.f32 	%f182, %f180, %f179, %f168;
	fma.rn.f32 	%f183, %f181, %f179, %f169;
	add.s32 	%r116, %r145, 2;
	cvt.rn.f32.u32 	%f184, %r116;
	add.f32 	%f185, %f9, %f184;
	cvt.rzi.s32.f32 	%r117, %f185;
	cvt.rn.f32.s32 	%f186, %r117;
	div.rn.f32 	%f187, %f186, %f8;
	sub.f32 	%f188, %f187, %f1;
	mul.f32 	%f189, %f188, %f188;
	cvt.f64.f32 	%fd62, %f189;
	mul.f64 	%fd63, %fd1, %fd62;
	sub.f64 	%fd64, %fd63, %fd4;
	cvt.rn.f32.f64 	%f190, %fd64;
	mul.f32 	%f191, %f190, 0f3FB8AA3B;
	ex2.approx.f32 	%f192, %f191;
	cvt.f64.f32 	%fd65, %f192;
	mul.f64 	%fd66, %fd3, %fd65;
	add.s32 	%r118, %r11, %r117;
	cvt.rn.f32.f64 	%f193, %fd66;
	mul.wide.s32 	%rd35, %r118, 8;
	add.s64 	%rd36, %rd30, %rd35;
	ld.global.v2.f32 	{%f194, %f195}, [%rd36];
	fma.rn.f32 	%f196, %f194, %f193, %f182;
	fma.rn.f32 	%f197, %f195, %f193, %f183;
	add.s32 	%r119, %r145, 3;
	cvt.rn.f32.u32 	%f198, %r119;
	add.f32 	%f199, %f9, %f198;
	cvt.rzi.s32.f32 	%r120, %f199;
	cvt.rn.f32.s32 	%f200, %r120;
	div.rn.f32 	%f201, %f200, %f8;
	sub.f32 	%f202, %f201, %f1;
	mul.f32 	%f203, %f202, %f202;
	cvt.f64.f32 	%fd67, %f203;
	mul.f64 	%fd68, %fd1, %fd67;
	sub.f64 	%fd69, %fd68, %fd4;
	cvt.rn.f32.f64 	%f204, %fd69;
	mul.f32 	%f205, %f204, 0f3FB8AA3B;
	ex2.approx.f32 	%f206, %f205;
	cvt.f64.f32 	%fd70, %f206;
	mul.f64 	%fd71, %fd3, %fd70;
	add.s32 	%r121, %r11, %r120;
	cvt.rn.f32.f64 	%f207, %fd71;
	mul.wide.s32 	%rd37, %r121, 8;
	add.s64 	%rd38, %rd30, %rd37;
	ld.global.v2.f32 	{%f208, %f209}, [%rd38];
	fma.rn.f32 	%f254, %f208, %f207, %f196;
	fma.rn.f32 	%f255, %f209, %f207, %f197;
	add.s32 	%r145, %r145, 4;
	setp.ne.s32 	%p16, %r145, %r9;
	mov.u32 	%r147, %r9;
	@%p16 bra 	$L__BB3_11;
$L__BB3_12:
	setp.eq.s32 	%p17, %r8, 0;
	@%p17 bra 	$L__BB3_14;
	ld.param.u64 	%rd51, [_Z8gather2dP6float2S0_PfS1_iiffiiib_param_1];
	cvt.rn.f32.u32 	%f210, %r147;
	add.f32 	%f211, %f9, %f210;
	cvt.rzi.s32.f32 	%r122, %f211;
	cvt.rn.f32.s32 	%f212, %r122;
	div.rn.f32 	%f213, %f212, %f8;
	sub.f32 	%f214, %f213, %f1;
	mul.f32 	%f215, %f214, %f214;
	cvt.f64.f32 	%fd72, %f215;
	mul.f64 	%fd73, %fd1, %fd72;
	sub.f64 	%fd74, %fd73, %fd4;
	cvt.rn.f32.f64 	%f216, %fd74;
	mul.f32 	%f217, %f216, 0f3FB8AA3B;
	ex2.approx.f32 	%f218, %f217;
	cvt.f64.f32 	%fd75, %f218;
	mul.f64 	%fd76, %fd3, %fd75;
	add.s32 	%r123, %r11, %r122;
	cvt.rn.f32.f64 	%f219, %fd76;
	cvta.to.global.u64 	%rd39, %rd51;
	mul.wide.s32 	%rd40, %r123, 8;
	add.s64 	%rd41, %rd39, %rd40;
	ld.global.v2.f32 	{%f220, %f221}, [%rd41];
	fma.rn.f32 	%f222, %f220, %f219, %f254;
	fma.rn.f32 	%f223, %f221, %f219, %f255;
	add.s32 	%r124, %r147, 1;
	cvt.rn.f32.u32 	%f224, %r124;
	add.f32 	%f225, %f9, %f224;
	cvt.rzi.s32.f32 	%r125, %f225;
	cvt.rn.f32.s32 	%f226, %r125;
	div.rn.f32 	%f227, %f226, %f8;
	sub.f32 	%f228, %f227, %f1;
	mul.f32 	%f229, %f228, %f228;
	cvt.f64.f32 	%fd77, %f229;
	mul.f64 	%fd78, %fd1, %fd77;
	sub.f64 	%fd79, %fd78, %fd4;
	cvt.rn.f32.f64 	%f230, %fd79;
	mul.f32 	%f231, %f230, 0f3FB8AA3B;
	ex2.approx.f32 	%f232, %f231;
	cvt.f64.f32 	%fd80, %f232;
	mul.f64 	%fd81, %fd3, %fd80;
	add.s32 	%r126, %r11, %r125;
	cvt.rn.f32.f64 	%f233, %fd81;
	mul.wide.s32 	%rd42, %r126, 8;
	add.s64 	%rd43, %rd39, %rd42;
	ld.global.v2.f32 	{%f234, %f235}, [%rd43];
	fma.rn.f32 	%f254, %f234, %f233, %f222;
	fma.rn.f32 	%f255, %f235, %f233, %f223;
	add.s32 	%r147, %r147, 2;
$L__BB3_14:
	ld.param.u64 	%rd52, [_Z8gather2dP6float2S0_PfS1_iiffiiib_param_1];
	cvt.rn.f32.u32 	%f236, %r147;
	add.f32 	%f237, %f9, %f236;
	cvt.rzi.s32.f32 	%r127, %f237;
	cvt.rn.f32.s32 	%f238, %r127;
	div.rn.f32 	%f239, %f238, %f8;
	sub.f32 	%f240, %f239, %f1;
	mul.f32 	%f241, %f240, %f240;
	cvt.f64.f32 	%fd82, %f241;
	mul.f64 	%fd83, %fd1, %fd82;
	sub.f64 	%fd84, %fd83, %fd4;
	cvt.rn.f32.f64 	%f242, %fd84;
	mul.f32 	%f243, %f242, 0f3FB8AA3B;
	ex2.approx.f32 	%f244, %f243;
	cvt.f64.f32 	%fd85, %f244;
	mul.f64 	%fd86, %fd3, %fd85;
	add.s32 	%r128, %r11, %r127;
	cvt.rn.f32.f64 	%f245, %fd86;
	cvta.to.global.u64 	%rd44, %rd52;
	mul.wide.s32 	%rd45, %r128, 8;
	add.s64 	%rd46, %rd44, %rd45;
	ld.global.v2.f32 	{%f246, %f247}, [%rd46];
	fma.rn.f32 	%f254, %f246, %f245, %f254;
	fma.rn.f32 	%f255, %f247, %f245, %f255;
	add.s32 	%r17, %r144, 1;
	setp.eq.s32 	%p18, %r144, %r7;
	mov.u32 	%r144, %r17;
	@%p18 bra 	$L__BB3_22;
	bra.uni 	$L__BB3_9;
$L__BB3_15:
	max.s32 	%r66, %r5, 0;
	add.s32 	%r67, %r66, 1;
	max.s32 	%r18, %r4, 0;
	sqrt.rn.f32 	%f39, %f10;
	cvt.f64.f32 	%fd11, %f39;
	mov.f64 	%fd12, 0d400921FB54442D18;
	div.rn.f64 	%fd5, %fd12, %fd11;
	and.b32  	%r19, %r67, 3;
	and.b32  	%r20, %r67, 2147483644;
	mov.b32 	%r148, 0;
$L__BB3_16:
	ld.param.u32 	%r142, [_Z8gather2dP6float2S0_PfS1_iiffiiib_param_9];
	ld.param.u32 	%r134, [_Z8gather2dP6float2S0_PfS1_iiffiiib_param_8];
	ld.param.u32 	%r130, [_Z8gather2dP6float2S0_PfS1_iiffiiib_param_4];
	shl.b32 	%r69, %r130, 1;
	setp.lt.s32 	%p11, %r69, 3;
	cvt.rn.f32.u32 	%f40, %r148;
	add.f32 	%f41, %f7, %f40;
	cvt.rzi.s32.f32 	%r70, %f41;
	cvt.rn.f32.s32 	%f42, %r70;
	shl.b32 	%r71, %r142, 1;
	cvt.rn.f32.s32 	%f43, %r71;
	div.rn.f32 	%f44, %f42, %f43;
	sub.f32 	%f45, %f44, %f2;
	mul.f32 	%f46, %f45, %f45;
	cvt.f64.f32 	%fd13, %f46;
	mul.f64 	%fd6, %fd2, %fd13;
	add.s32 	%r72, %r6, %r70;
	shl.b32 	%r73, %r134, 1;
	add.s32 	%r74, %r73, %r69;
	add.s32 	%r75, %r134, %r130;
	mad.lo.s32 	%r22, %r72, %r74, %r75;
	mov.b32 	%r150, 0;
	@%p11 bra 	$L__BB3_19;
	mov.b32 	%r149, 0;
$L__BB3_18:
	ld.param.u32 	%r135, [_Z8gather2dP6float2S0_PfS1_iiffiiib_param_8];
	ld.param.u64 	%rd47, [_Z8gather2dP6float2S0_PfS1_iiffiiib_param_1];
	cvt.rn.f32.u32 	%f47, %r149;
	add.f32 	%f48, %f9, %f47;
	cvt.rzi.s32.f32 	%r77, %f48;
	cvt.rn.f32.s32 	%f49, %r77;
	shl.b32 	%r78, %r135, 1;
	cvt.rn.f32.s32 	%f50, %r78;
	div.rn.f32 	%f51, %f49, %f50;
	sub.f32 	%f52, %f51, %f1;
	mul.f32 	%f53, %f52, %f52;
	cvt.f64.f32 	%fd14, %f53;
	mul.f64 	%fd15, %fd1, %fd14;
	sub.f64 	%fd16, %fd15, %fd6;
	cvt.rn.f32.f64 	%f54, %fd16;
	mul.f32 	%f55, %f54, 0f3FB8AA3B;
	ex2.approx.f32 	%f56, %f55;
	cvt.f64.f32 	%fd17, %f56;
	mul.f64 	%fd18, %fd5, %fd17;
	add.s32 	%r79, %r22, %r77;
	cvt.rn.f32.f64 	%f57, %fd18;
	cvta.to.global.u64 	%rd13, %rd47;
	mul.wide.s32 	%rd14, %r79, 8;
	add.s64 	%rd15, %rd13, %rd14;
	mul.f32 	%f58, %f254, %f57;
	atom.global.add.f32 	%f59, [%rd15], %f58;
	mul.f32 	%f60, %f255, %f57;
	atom.global.add.f32 	%f61, [%rd15+4], %f60;
	add.s32 	%r80, %r149, 1;
	cvt.rn.f32.u32 	%f62, %r80;
	add.f32 	%f63, %f9, %f62;
	cvt.rzi.s32.f32 	%r81, %f63;
	cvt.rn.f32.s32 	%f64, %r81;
	div.rn.f32 	%f65, %f64, %f50;
	sub.f32 	%f66, %f65, %f1;
	mul.f32 	%f67, %f66, %f66;
	cvt.f64.f32 	%fd19, %f67;
	mul.f64 	%fd20, %fd1, %fd19;
	sub.f64 	%fd21, %fd20, %fd6;
	cvt.rn.f32.f64 	%f68, %fd21;
	mul.f32 	%f69, %f68, 0f3FB8AA3B;
	ex2.approx.f32 	%f70, %f69;
	cvt.f64.f32 	%fd22, %f70;
	mul.f64 	%fd23, %fd5, %fd22;
	add.s32 	%r82, %r22, %r81;
	cvt.rn.f32.f64 	%f71, %fd23;
	mul.wide.s32 	%rd16, %r82, 8;
	add.s64 	%rd17, %rd13, %rd16;
	mul.f32 	%f72, %f254, %f71;
	atom.global.add.f32 	%f73, [%rd17], %f72;
	mul.f32 	%f74, %f255, %f71;
	atom.global.add.f32 	%f75, [%rd17+4], %f74;
	add.s32 	%r83, %r149, 2;
	cvt.rn.f32.u32 	%f76, %r83;
	add.f32 	%f77, %f9, %f76;
	cvt.rzi.s32.f32 	%r84, %f77;
	cvt.rn.f32.s32 	%f78, %r84;
	div.rn.f32 	%f79, %f78, %f50;
	sub.f32 	%f80, %f79, %f1;
	mul.f32 	%f81, %f80, %f80;
	cvt.f64.f32 	%fd24, %f81;
	mul.f64 	%fd25, %fd1, %fd24;
	sub.f64 	%fd26, %fd25, %fd6;
	cvt.rn.f32.f64 	%f82, %fd26;
	mul.f32 	%f83, %f82, 0f3FB8AA3B;
	ex2.approx.f32 	%f84, %f83;
	cvt.f64.f32 	%fd27, %f84;
	mul.f64 	%fd28, %fd5, %fd27;
	add.s32 	%r85, %r22, %r84;
	cvt.rn.f32.f64 	%f85, %fd28;
	mul.wide.s32 	%rd18, %r85, 8;
	add.s64 	%rd19, %rd13, %rd18;
	mul.f32 	%f86, %f254, %f85;
	atom.global.add.f32 	%f87, [%rd19], %f86;
	mul.f32 	%f88, %f255, %f85;
	atom.global.add.f32 	%f89, [%rd19+4], %f88;
	add.s32 	%r86, %r149, 3;
	cvt.rn.f32.u32 	%f90, %r86;
	add.f32 	%f91, %f9, %f90;
	cvt.rzi.s32.f32 	%r87, %f91;
	cvt.rn.f32.s32 	%f92, %r87;
	div.rn.f32 	%f93, %f92, %f50;
	sub.f32 	%f94, %f93, %f1;
	mul.f32 	%f95, %f94, %f94;
	cvt.f64.f32 	%fd29, %f95;
	mul.f64 	%fd30, %fd1, %fd29;
	sub.f64 	%fd31, %fd30, %fd6;
	cvt.rn.f32.f64 	%f96, %fd31;
	mul.f32 	%f97, %f96, 0f3FB8AA3B;
	ex2.approx.f32 	%f98, %f97;
	cvt.f64.f32 	%fd32, %f98;
	mul.f64 	%fd33, %fd5, %fd32;
	add.s32 	%r88, %r22, %r87;
	cvt.rn.f32.f64 	%f99, %fd33;
	mul.wide.s32 	%rd20, %r88, 8;
	add.s64 	%rd21, %rd13, %rd20;
	mul.f32 	%f100, %f254, %f99;
	atom.global.add.f32 	%f101, [%rd21], %f100;
	mul.f32 	%f102, %f255, %f99;
	atom.global.add.f32 	%f103, [%rd21+4], %f102;
	add.s32 	%r149, %r149, 4;
	setp.ne.s32 	%p12, %r149, %r20;
	mov.u32 	%r150, %r20;
	@%p12 bra 	$L__BB3_18;
$L__BB3_19:
	ld.param.u32 	%r136, [_Z8gather2dP6float2S0_PfS1_iiffiiib_param_8];
	ld.param.u64 	%rd48, [_Z8gather2dP6float2S0_PfS1_iiffiiib_param_1];
	setp.eq.s32 	%p13, %r19, 1;
	cvt.rn.f32.u32 	%f104, %r150;
	add.f32 	%f105, %f9, %f104;
	cvt.rzi.s32.f32 	%r89, %f105;
	cvt.rn.f32.s32 	%f106, %r89;
	shl.b32 	%r90, %r136, 1;
	cvt.rn.f32.s32 	%f107, %r90;
	div.rn.f32 	%f108, %f106, %f107;
	sub.f32 	%f109, %f108, %f1;
	mul.f32 	%f110, %f109, %f109;
	cvt.f64.f32 	%fd34, %f110;
	mul.f64 	%fd35, %fd1, %fd34;
	sub.f64 	%fd36, %fd35, %fd6;
	cvt.rn.f32.f64 	%f111, %fd36;
	mul.f32 	%f112, %f111, 0f3FB8AA3B;
	ex2.approx.f32 	%f113, %f112;
	cvt.f64.f32 	%fd37, %f113;
	mul.f64 	%fd38, %fd5, %fd37;
	add.s32 	%r91, %r22, %r89;
	cvt.rn.f32.f64 	%f114, %fd38;
	cvta.to.global.u64 	%rd22, %rd48;
	mul.wide.s32 	%rd23, %r91, 8;
	add.s64 	%rd24, %rd22, %rd23;
	mul.f32 	%f115, %f254, %f114;
	atom.global.add.f32 	%f116, [%rd24], %f115;
	mul.f32 	%f117, %f255, %f114;
	atom.global.add.f32 	%f118, [%rd24+4], %f117;
	@%p13 bra 	$L__BB3_21;
	ld.param.u32 	%r137, [_Z8gather2dP6float2S0_PfS1_iiffiiib_param_8];
	ld.param.u64 	%rd49, [_Z8gather2dP6float2S0_PfS1_iiffiiib_param_1];
	add.s32 	%r92, %r150, 1;
	cvt.rn.f32.u32 	%f119, %r92;
	add.f32 	%f120, %f9, %f119;
	cvt.rzi.s32.f32 	%r93, %f120;
	cvt.rn.f32.s32 	%f121, %r93;
	shl.b32 	%r94, %r137, 1;
	cvt.rn.f32.s32 	%f122, %r94;
	div.rn.f32 	%f123, %f121, %f122;
	sub.f32 	%f124, %f123, %f1;
	mul.f32 	%f125, %f124, %f124;
	cvt.f64.f32 	%fd39, %f125;
	mul.f64 	%fd40, %fd1, %fd39;
	sub.f64 	%fd41, %fd40, %fd6;
	cvt.rn.f32.f64 	%f126, %fd41;
	mul.f32 	%f127, %f126, 0f3FB8AA3B;
	ex2.approx.f32 	%f128, %f127;
	cvt.f64.f32 	%fd42, %f128;
	mul.f64 	%fd43, %fd5, %fd42;
	add.s32 	%r95, %r22, %r93;
	cvt.rn.f32.f64 	%f129, %fd43;
	cvta.to.global.u64 	%rd25, %rd49;
	mul.wide.s32 	%rd26, %r95, 8;
	add.s64 	%rd27, %rd25, %rd26;
	mul.f32 	%f130, %f254, %f129;
	atom.global.add.f32 	%f131, [%rd27], %f130;
	mul.f32 	%f132, %f255, %f129;
	atom.global.add.f32 	%f133, [%rd27+4], %f132;
	add.s32 	%r96, %r150, 2;
	cvt.rn.f32.u32 	%f134, %r96;
	add.f32 	%f135, %f9, %f134;
	cvt.rzi.s32.f32 	%r97, %f135;
	cvt.rn.f32.s32 	%f136, %r97;
	div.rn.f32 	%f137, %f136, %f122;
	sub.f32 	%f138, %f137, %f1;
	mul.f32 	%f139, %f138, %f138;
	cvt.f64.f32 	%fd44, %f139;
	mul.f64 	%fd45, %fd1, %fd44;
	sub.f64 	%fd46, %fd45, %fd6;
	cvt.rn.f32.f64 	%f140, %fd46;
	mul.f32 	%f141, %f140, 0f3FB8AA3B;
	ex2.approx.f32 	%f142, %f141;
	cvt.f64.f32 	%fd47, %f142;
	mul.f64 	%fd48, %fd5, %fd47;
	add.s32 	%r98, %r22, %r97;
	cvt.rn.f32.f64 	%f143, %fd48;
	mul.wide.s32 	%rd28, %r98, 8;
	add.s64 	%rd29, %rd25, %rd28;
	mul.f32 	%f144, %f254, %f143;
	atom.global.add.f32 	%f145, [%rd29], %f144;
	mul.f32 	%f146, %f255, %f143;
	atom.global.add.f32 	%f147, [%rd29+4], %f146;
$L__BB3_21:
	add.s32 	%r26, %r148, 1;
	setp.ne.s32 	%p14, %r148, %r18;
	mov.u32 	%r148, %r26;
	@%p14 bra 	$L__BB3_16;
$L__BB3_22:
	ld.param.s8 	%rs4, [_Z8gather2dP6float2S0_PfS1_iiffiiib_param_11];
	setp.ne.s16 	%p19, %rs4, 0;
	@%p19 bra 	$L__BB3_24;
	st.global.v2.f32 	[%rd1], {%f254, %f255};
$L__BB3_24:
	ret;

}


// ===== COMPILED SASS (sm_100) =====

	.target	sm_100

	.elftype	@"ET_EXEC"


//--------------------- .note.nv.tkinfo           --------------------------
	.section	.note.nv.tkinfo,"",@"SHT_NOTE"
	.sectionflags	@"SHF_NOTE_NV_TKINFO"
	.tkinfo
        /*0018*/ 	.word	0x00000002
        /*0030*/ 	.string	""
        /*0030*/ 	.string	"ptxas"
        /*0030*/ 	.string	"Cuda compilation tools, release 13.0, V13.0.88"
        /*0030*/ 	.string	"Build cuda_13.0.r13.0/compiler.36424714_0"
        /*0030*/ 	.string	"-arch sm_100 -m 64 "



//--------------------- .note.nv.cuinfo           --------------------------
	.section	.note.nv.cuinfo,"",@"SHT_NOTE"
	.sectionflags	@"SHF_NOTE_NV_CUINFO"
        /*0018*/ 	.short	0x0002
        /*001a*/ 	.short	0x0064
        /*001c*/ 	.short	0x0082
	.zero		2


//--------------------- .nv.info                  --------------------------
	.section	.nv.info,"",@"SHT_CUDA_INFO"
	.align	4


	//----- nvinfo : EIATTR_REGCOUNT
	.align		4
        /*0000*/ 	.byte	0x04, 0x2f
        /*0002*/ 	.short	(.L_1 - .L_0)
	.align		4
.L_0:
        /*0004*/ 	.word	index@(_Z8divker2dP6float2S0_iiiiiffb)
        /*0008*/ 	.word	0x00000015


	//----- nvinfo : EIATTR_FRAME_SIZE
	.align		4
.L_1:
        /*000c*/ 	.byte	0x04, 0x11
        /*000e*/ 	.short	(.L_3 - .L_2)
	.align		4
.L_2:
        /*0010*/ 	.word	index@($__internal_3_$__cuda_sm3x_div_rn_noftz_f32_slowpath)
        /*0014*/ 	.word	0x00000000


	//----- nvinfo : EIATTR_FRAME_SIZE
	.align		4
.L_3:
        /*0018*/ 	.byte	0x04, 0x11
        /*001a*/ 	.short	(.L_5 - .L_4)
	.align		4
.L_4:
        /*001c*/ 	.word	index@(_Z8divker2dP6float2S0_iiiiiffb)
        /*0020*/ 	.word	0x00000000


	//----- nvinfo : EIATTR_REGCOUNT
	.align		4
.L_5:
        /*0024*/ 	.byte	0x04, 0x2f
        /*0026*/ 	.short	(.L_7 - .L_6)
	.align		4
.L_6:
        /*0028*/ 	.word	index@(_Z11fftshiftc2dP6float2iii)
        /*002c*/ 	.word	0x0000000a


	//----- nvinfo : EIATTR_FRAME_SIZE
	.align		4
.L_7:
        /*0030*/ 	.byte	0x04, 0x11
        /*0032*/ 	.short	(.L_9 - .L_8)
	.align		4
.L_8:
        /*0034*/ 	.word	index@(_Z11fftshiftc2dP6float2iii)
        /*0038*/ 	.word	0x00000000


	//----- nvinfo : EIATTR_REGCOUNT
	.align		4
.L_9:
        /*003c*/ 	.byte	0x04, 0x2f
        /*003e*/ 	.short	(.L_11 - .L_10)
	.align		4
.L_10:
        /*0040*/ 	.word	index@(_Z6wrap2dP6float2iiiiib)
        /*0044*/ 	.word	0x00000018


	//----- nvinfo : EIATTR_FRAME_SIZE
	.align		4
.L_11:
        /*0048*/ 	.byte	0x04, 0x11
        /*004a*/ 	.short	(.L_13 - .L_12)
	.align		4
.L_12:
        /*004c*/ 	.word	index@(_Z6wrap2dP6float2iiiiib)
        /*0050*/ 	.word	0x00000000


	//----- nvinfo : EIATTR_REGCOUNT
	.align		4
.L_13:
        /*0054*/ 	.byte	0x04, 0x2f
        /*0056*/ 	.short	(.L_15 - .L_14)
	.align		4
.L_14:
        /*0058*/ 	.word	index@(_Z8gather2dP6float2S0_PfS1_iiffiiib)
        /*005c*/ 	.word	0x00000020


	//----- nvinfo : EIATTR_FRAME_SIZE
	.align		4
.L_15:
        /*0060*/ 	.byte	0x04, 0x11
        /*0062*/ 	.short	(.L_17 - .L_16)
	.align		4
.L_16:
        /*0064*/ 	.word	index@($__internal_2_$__cuda_sm3x_div_rn_noftz_f32_slowpath)
        /*0068*/ 	.word	0x00000000


	//----- nvinfo : EIATTR_FRAME_SIZE
	.align		4
.L_17:
        /*006c*/ 	.byte	0x04, 0x11
        /*006e*/ 	.short	(.L_19 - .L_18)
	.align		4
.L_18:
        /*0070*/ 	.word	index@($__internal_1_$__cuda_sm20_sqrt_rn_f32_slowpath)
        /*0074*/ 	.word	0x00000000


	//----- nvinfo : EIATTR_FRAME_SIZE
	.align		4
.L_19:
        /*0078*/ 	.byte	0x04, 0x11
        /*007a*/ 	.short	(.L_21 - .L_20)
	.align		4
.L_20:
        /*007c*/ 	.word	index@($__internal_0_$__cuda_sm20_div_rn_f64_full)
        /*0080*/ 	.word	0x00000000


	//----- nvinfo : EIATTR_FRAME_SIZE
	.align		4
.L_21:
        /*0084*/ 	.byte	0x04, 0x11
        /*0086*/ 	.short	(.L_23 - .L_22)
	.align		4
.L_22:
        /*0088*/ 	.word	index@(_Z8gather2dP6float2S0_PfS1_iiffiiib)
        /*008c*/ 	.word	0x00000000


	//----- nvinfo : EIATTR_MIN_STACK_SIZE
	.align		4
.L_23:
        /*0090*/ 	.byte	0x04, 0x12
        /*0092*/ 	.short	(.L_25 - .L_24)
	.align		4
.L_24:
        /*0094*/ 	.word	index@(_Z8gather2dP6float2S0_PfS1_iiffiiib)
        /*0098*/ 	.word	0x00000000


	//----- nvinfo : EIATTR_MIN_STACK_SIZE
	.align		4
.L_25:
        /*009c*/ 	.byte	0x04, 0x12
        /*009e*/ 	.short	(.L_27 - .L_26)
	.align		4
.L_26:
        /*00a0*/ 	.word	index@(_Z6wrap2dP6float2iiiiib)
        /*00a4*/ 	.word	0x00000000


	//----- nvinfo : EIATTR_MIN_STACK_SIZE
	.align		4
.L_27:
        /*00a8*/ 	.byte	0x04, 0x12
        /*00aa*/ 	.short	(.L_29 - .L_28)
	.align		4
.L_28:
        /*00ac*/ 	.word	index@(_Z11fftshiftc2dP6float2iii)
        /*00b0*/ 	.word	0x00000000


	//----- nvinfo : EIATTR_MIN_STACK_SIZE
	.align		4
.L_29:
        /*00b4*/ 	.byte	0x04, 0x12
        /*00b6*/ 	.short	(.L_31 - .L_30)
	.align		4
.L_30:
        /*00b8*/ 	.word	index@(_Z8divker2dP6float2S0_iiiiiffb)
        /*00bc*/ 	.word	0x00000000
.L_31:


//--------------------- .nv.compat                --------------------------
	.section	.nv.compat,"",@"SHT_CUDA_COMPAT_INFO"
	.align	4
        /*0000*/ 	.byte	0x02, 0x09, 0x00, 0x00, 0x02, 0x02, 0x01, 0x00, 0x02, 0x05, 0x05, 0x00, 0x03, 0x07, 0x01, 0x01
        /*0010*/ 	.byte	0x02, 0x03, 0x00, 0x00, 0x02, 0x06, 0x01, 0x00, 0x04, 0x0b, 0x08, 0x00, 0x01, 0x00, 0x00, 0x00
        /*0020*/ 	.byte	0x00, 0x00, 0x00, 0x00


//--------------------- .nv.info._Z8gather2dP6float2S0_PfS1_iiffiiib --------------------------
	.section	.nv.info._Z8gather2dP6float2S0_PfS1_iiffiiib,"",@"SHT_CUDA_INFO"
	.sectionflags	@""
	.align	4


	//----- nvinfo : EIATTR_CUDA_API_VERSION
	.align		4
        /*0000*/ 	.byte	0x04, 0x37
        /*0002*/ 	.short	(.L_33 - .L_32)
.L_32:
        /*0004*/ 	.word	0x00000082


	//----- nvinfo : EIATTR_KPARAM_INFO
	.align		4
.L_33:
        /*0008*/ 	.byte	0x04, 0x17
        /*000a*/ 	.short	(.L_35 - .L_34)
.L_34:
        /*000c*/ 	.word	0x00000000
        /*0010*/ 	.short	0x000b
        /*0012*/ 	.short	0x003c
        /*0014*/ 	.byte	0x00, 0xf0, 0x05, 0x00


	//----- nvinfo : EIATTR_KPARAM_INFO
	.align		4
.L_35:
        /*0018*/ 	.byte	0x04, 0x17
        /*001a*/ 	.short	(.L_37 - .L_36)
.L_36:
        /*001c*/ 	.word	0x00000000
        /*0020*/ 	.short	0x000a
        /*0022*/ 	.short	0x0038
        /*0024*/ 	.byte	0x00, 0xf0, 0x11, 0x00


	//----- nvinfo : EIATTR_KPARAM_INFO
	.align		4
.L_37:
        /*0028*/ 	.byte	0x04, 0x17
        /*002a*/ 	.short	(.L_39 - .L_38)
.L_38:
        /*002c*/ 	.word	0x00000000
        /*0030*/ 	.short	0x0009
        /*0032*/ 	.short	0x0034
        /*0034*/ 	.byte	0x00, 0xf0, 0x11, 0x00


	//----- nvinfo : EIATTR_KPARAM_INFO
	.align		4
.L_39:
        /*0038*/ 	.byte	0x04, 0x17
        /*003a*/ 	.short	(.L_41 - .L_40)
.L_40:
        /*003c*/ 	.word	0x00000000
        /*0040*/ 	.short	0x0008
        /*0042*/ 	.short	0x0030
        /*0044*/ 	.byte	0x00, 0xf0, 0x11, 0x00


	//----- nvinfo : EIATTR_KPARAM_INFO
	.align		4
.L_41:
        /*0048*/ 	.byte	0x04, 0x17
        /*004a*/ 	.short	(.L_43 - .L_42)
.L_42:
        /*004c*/ 	.word	0x00000000
        /*0050*/ 	.short	0x0007
        /*0052*/ 	.short	0x002c
        /*0054*/ 	.byte	0x00, 0xf0, 0x11, 0x00


	//----- nvinfo : EIATTR_KPARAM_INFO
	.align		4
.L_43:
        /*0058*/ 	.byte	0x04, 0x17
        /*005a*/ 	.short	(.L_45 - .L_44)
.L_44:
        /*005c*/ 	.word	0x00000000
        /*0060*/ 	.short	0x0006
        /*0062*/ 	.short	0x0028
        /*0064*/ 	.byte	0x00, 0xf0, 0x11, 0x00


	//----- nvinfo : EIATTR_KPARAM_INFO
	.align		4
.L_45:
        /*0068*/ 	.byte	0x04, 0x17
        /*006a*/ 	.short	(.L_47 - .L_46)
.L_46:
        /*006c*/ 	.word	0x00000000
        /*0070*/ 	.short	0x0005
        /*0072*/ 	.short	0x0024
        /*0074*/ 	.byte	0x00, 0xf0, 0x11, 0x00


	//----- nvinfo : EIATTR_KPARAM_INFO
	.align		4
.L_47:
        /*0078*/ 	.byte	0x04, 0x17
        /*007a*/ 	.short	(.L_49 - .L_48)
.L_48:
        /*007c*/ 	.word	0x00000000
        /*0080*/ 	.short	0x0004
        /*0082*/ 	.short	0x0020
        /*0084*/ 	.byte	0x00, 0xf0, 0x11, 0x00


	//----- nvinfo : EIATTR_KPARAM_INFO
	.align		4
.L_49:
        /*0088*/ 	.byte	0x04, 0x17
        /*008a*/ 	.short	(.L_51 - .L_50)
.L_50:
        /*008c*/ 	.word	0x00000000
        /*0090*/ 	.short	0x0003
        /*0092*/ 	.short	0x0018
        /*0094*/ 	.byte	0x00, 0xf5, 0x21, 0x00


	//----- nvinfo : EIATTR_KPARAM_INFO
	.align		4
.L_51:
        /*0098*/ 	.byte	0x04, 0x17
        /*009a*/ 	.short	(.L_53 - .L_52)
.L_52:
        /*009c*/ 	.word	0x00000000
        /*00a0*/ 	.short	0x0002
        /*00a2*/ 	.short	0x0010
        /*00a4*/ 	.byte	0x00, 0xf5, 0x21, 0x00


	//----- nvinfo : EIATTR_KPARAM_INFO
	.align		4
.L_53:
        /*00a8*/ 	.byte	0x04, 0x17
        /*00aa*/ 	.short	(.L_55 - .L_54)
.L_54:
        /*00ac*/ 	.word	0x00000000
        /*00b0*/ 	.short	0x0001
        /*00b2*/ 	.short	0x0008
        /*00b4*/ 	.byte	0x00, 0xf5, 0x21, 0x00


	//----- nvinfo : EIATTR_KPARAM_INFO
	.align		4
.L_55:
        /*00b8*/ 	.byte	0x04, 0x17
        /*00ba*/ 	.short	(.L_57 - .L_56)
.L_56:
        /*00bc*/ 	.word	0x00000000
        /*00c0*/ 	.short	0x0000
        /*00c2*/ 	.short	0x0000
        /*00c4*/ 	.byte	0x00, 0xf5, 0x21, 0x00


	//----- nvinfo : EIATTR_SPARSE_MMA_MASK
	.align		4
.L_57:
        /*00c8*/ 	.byte	0x03, 0x50
        /*00ca*/ 	.short	0x0000


	//----- nvinfo : EIATTR_MAXREG_COUNT
	.align		4
        /*00cc*/ 	.byte	0x03, 0x1b
        /*00ce*/ 	.short	0x00ff


	//----- nvinfo : EIATTR_MERCURY_ISA_VERSION
	.align		4
        /*00d0*/ 	.byte	0x03, 0x5f
        /*00d2*/ 	.short	0x0101


	//----- nvinfo : EIATTR_VRC_CTA_INIT_COUNT
	.align		4
        /*00d4*/ 	.byte	0x02, 0x4a
	.zero		1
	.zero		1


	//----- nvinfo : EIATTR_EXIT_INSTR_OFFSETS
	.align		4
        /*00d8*/ 	.byte	0x04, 0x1c
        /*00da*/ 	.short	(.L_59 - .L_58)


	//   ....[0]....
.L_58:
        /*00dc*/ 	.word	0x00000170


	//   ....[1]....
        /*00e0*/ 	.word	0x00003600


	//   ....[2]....
        /*00e4*/ 	.word	0x00003620


	//----- nvinfo : EIATTR_CRS_STACK_SIZE
	.align		4
.L_59:
        /*00e8*/ 	.byte	0x04, 0x1e
        /*00ea*/ 	.short	(.L_61 - .L_60)
.L_60:
        /*00ec*/ 	.word	0x00000000


	//----- nvinfo : EIATTR_CBANK_PARAM_SIZE
	.align		4
.L_61:
        /*00f0*/ 	.byte	0x03, 0x19
        /*00f2*/ 	.short	0x003d


	//----- nvinfo : EIATTR_PARAM_CBANK
	.align		4
        /*00f4*/ 	.byte	0x04, 0x0a
        /*00f6*/ 	.short	(.L_63 - .L_62)
	.align		4
.L_62:
        /*00f8*/ 	.word	index@(.nv.constant0._Z8gather2dP6float2S0_PfS1_iiffiiib)
        /*00fc*/ 	.short	0x0380
        /*00fe*/ 	.short	0x003d


	//----- nvinfo : EIATTR_SW_WAR
	.align		4
.L_63:
        /*0100*/ 	.byte	0x04, 0x36
        /*0102*/ 	.short	(.L_65 - .L_64)
.L_64:
        /*0104*/ 	.word	0x00000008
.L_65:


//--------------------- .nv.info._Z6wrap2dP6float2iiiiib --------------------------
	.section	.nv.info._Z6wrap2dP6float2iiiiib,"",@"SHT_CUDA_INFO"
	.sectionflags	@""
	.align	4


	//----- nvinfo : EIATTR_CUDA_API_VERSION
	.align		4
        /*0000*/ 	.byte	0x04, 0x37
        /*0002*/ 	.short	(.L_67 - .L_66)
.L_66:
        /*0004*/ 	.word	0x00000082


	//----- nvinfo : EIATTR_KPARAM_INFO
	.align		4
.L_67:
        /*0008*/ 	.byte	0x04, 0x17
        /*000a*/ 	.short	(.L_69 - .L_68)
.L_68:
        /*000c*/ 	.word	0x00000000
        /*0010*/ 	.short	0x0006
        /*0012*/ 	.short	0x001c
        /*0014*/ 	.byte	0x00, 0xf0, 0x05, 0x00


	//----- nvinfo : EIATTR_KPARAM_INFO
	.align		4
.L_69:
        /*0018*/ 	.byte	0x04, 0x17
        /*001a*/ 	.short	(.L_71 - .L_70)
.L_70:
        /*001c*/ 	.word	0x00000000
        /*0020*/ 	.short	0x0005
        /*0022*/ 	.short	0x0018
        /*0024*/ 	.byte	0x00, 0xf0, 0x11, 0x00


	//----- nvinfo : EIATTR_KPARAM_INFO
	.align		4
.L_71:
        /*0028*/ 	.byte	0x04, 0x17
        /*002a*/ 	.short	(.L_73 - .L_72)
.L_72:
        /*002c*/ 	.word	0x00000000
        /*0030*/ 	.short	0x0004
        /*0032*/ 	.short	0x0014
        /*0034*/ 	.byte	0x00, 0xf0, 0x11, 0x00


	//----- nvinfo : EIATTR_KPARAM_INFO
	.align		4
.L_73:
        /*0038*/ 	.byte	0x04, 0x17
        /*003a*/ 	.short	(.L_75 - .L_74)
.L_74:
        /*003c*/ 	.word	0x00000000
        /*0040*/ 	.short	0x0003
        /*0042*/ 	.short	0x0010
        /*0044*/ 	.byte	0x00, 0xf0, 0x11, 0x00


	//----- nvinfo : EIATTR_KPARAM_INFO
	.align		4
.L_75:
        /*0048*/ 	.byte	0x04, 0x17
        /*004a*/ 	.short	(.L_77 - .L_76)
.L_76:
        /*004c*/ 	.word	0x00000000
        /*0050*/ 	.short	0x0002
        /*0052*/ 	.short	0x000c
        /*0054*/ 	.byte	0x00, 0xf0, 0x11, 0x00


	//----- nvinfo : EIATTR_KPARAM_INFO
	.align		4
.L_77:
        /*0058*/ 	.byte	0x04, 0x17
        /*005a*/ 	.short	(.L_79 - .L_78)
.L_78:
        /*005c*/ 	.word	0x00000000
        /*0060*/ 	.short	0x0001
        /*0062*/ 	.short	0x0008
        /*0064*/ 	.byte	0x00, 0xf0, 0x11, 0x00


	//----- nvinfo : EIATTR_KPARAM_INFO
	.align		4
.L_79:
        /*0068*/ 	.byte	0x04, 0x17
        /*006a*/ 	.short	(.L_81 - .L_80)
.L_80:
        /*006c*/ 	.word	0x00000000
        /*0070*/ 	.short	0x0000
        /*0072*/ 	.short	0x0000
        /*0074*/ 	.byte	0x00, 0xf5, 0x21, 0x00


	//----- nvinfo : EIATTR_SPARSE_MMA_MASK
	.align		4
.L_81:
        /*0078*/ 	.byte	0x03, 0x50
        /*007a*/ 	.short	0x0000


	//----- nvinfo : EIATTR_MAXREG_COUNT
	.align		4
        /*007c*/ 	.byte	0x03, 0x1b
        /*007e*/ 	.short	0x00ff


	//----- nvinfo : EIATTR_MERCURY_ISA_VERSION
	.align		4
        /*0080*/ 	.byte	0x03, 0x5f
        /*0082*/ 	.short	0x0101


	//----- nvinfo : EIATTR_VRC_CTA_INIT_COUNT
	.align		4
        /*0084*/ 	.byte	0x02, 0x4a
	.zero		1
	.zero		1


	//----- nvinfo : EIATTR_EXIT_INSTR_OFFSETS
	.align		4
        /*0088*/ 	.byte	0x04, 0x1c
        /*008a*/ 	.short	(.L_83 - .L_82)


	//   ....[0]....
.L_82:
        /*008c*/ 	.word	0x00000170


	//   ....[1]....
        /*0090*/ 	.word	0x000001e0


	//   ....[2]....
        /*0094*/ 	.word	0x00000620


	//   ....[3]....
        /*0098*/ 	.word	0x000006a0


	//----- nvinfo : EIATTR_CBANK_PARAM_SIZE
	.align		4
.L_83:
        /*009c*/ 	.byte	0x03, 0x19
        /*009e*/ 	.short	0x001d


	//----- nvinfo : EIATTR_PARAM_CBANK
	.align		4
        /*00a0*/ 	.byte	0x04, 0x0a
        /*00a2*/ 	.short	(.L_85 - .L_84)
	.align		4
.L_84:
        /*00a4*/ 	.word	index@(.nv.constant0._Z6wrap2dP6float2iiiiib)
        /*00a8*/ 	.short	0x0380
        /*00aa*/ 	.short	0x001d


	//----- nvinfo : EIATTR_SW_WAR
	.align		4
.L_85:
        /*00ac*/ 	.byte	0x04, 0x36
        /*00ae*/ 	.short	(.L_87 - .L_86)
.L_86:
        /*00b0*/ 	.word	0x00000008
.L_87:


//--------------------- .nv.info._Z11fftshiftc2dP6float2iii --------------------------
	.section	.nv.info._Z11fftshiftc2dP6float2iii,"",@"SHT_CUDA_INFO"
	.sectionflags	@""
	.align	4


	//----- nvinfo : EIATTR_CUDA_API_VERSION
	.align		4
        /*0000*/ 	.byte	0x04, 0x37
        /*0002*/ 	.short	(.L_89 - .L_88)
.L_88:
        /*0004*/ 	.word	0x00000082


	//----- nvinfo : EIATTR_KPARAM_INFO
	.align		4
.L_89:
        /*0008*/ 	.byte	0x04, 0x17
        /*000a*/ 	.short	(.L_91 - .L_90)
.L_90:
        /*000c*/ 	.word	0x00000000
        /*0010*/ 	.short	0x0003
        /*0012*/ 	.short	0x0010
        /*0014*/ 	.byte	0x00, 0xf0, 0x11, 0x00


	//----- nvinfo : EIATTR_KPARAM_INFO
	.align		4
.L_91:
        /*0018*/ 	.byte	0x04, 0x17
        /*001a*/ 	.short	(.L_93 - .L_92)
.L_92:
        /*001c*/ 	.word	0x00000000
        /*0020*/ 	.short	0x0002
        /*0022*/ 	.short	0x000c
        /*0024*/ 	.byte	0x00, 0xf0, 0x11, 0x00


	//----- nvinfo : EIATTR_KPARAM_INFO
	.align		4
.L_93:
        /*0028*/ 	.byte	0x04, 0x17
        /*002a*/ 	.short	(.L_95 - .L_94)
.L_94:
        /*002c*/ 	.word	0x00000000
        /*0030*/ 	.short	0x0001
        /*0032*/ 	.short	0x0008
        /*0034*/ 	.byte	0x00, 0xf0, 0x11, 0x00


	//----- nvinfo : EIATTR_KPARAM_INFO
	.align		4
.L_95:
        /*0038*/ 	.byte	0x04, 0x17
        /*003a*/ 	.short	(.L_97 - .L_96)
.L_96:
        /*003c*/ 	.word	0x00000000
        /*0040*/ 	.short	0x0000
        /*0042*/ 	.short	0x0000
        /*0044*/ 	.byte	0x00, 0xf5, 0x21, 0x00


	//----- nvinfo : EIATTR_SPARSE_MMA_MASK
	.align		4
.L_97:
        /*0048*/ 	.byte	0x03, 0x50
        /*004a*/ 	.short	0x0000


	//----- nvinfo : EIATTR_MAXREG_COUNT
	.align		4
        /*004c*/ 	.byte	0x03, 0x1b
        /*004e*/ 	.short	0x00ff


	//----- nvinfo : EIATTR_MERCURY_ISA_VERSION
	.align		4
        /*0050*/ 	.byte	0x03, 0x5f
        /*0052*/ 	.short	0x0101


	//----- nvinfo : EIATTR_VRC_CTA_INIT_COUNT
	.align		4
        /*0054*/ 	.byte	0x02, 0x4a
	.zero		1
	.zero		1


	//----- nvinfo : EIATTR_EXIT_INSTR_OFFSETS
	.align		4
        /*0058*/ 	.byte	0x04, 0x1c
        /*005a*/ 	.short	(.L_99 - .L_98)


	//   ....[0]....
.L_98:
        /*005c*/ 	.word	0x00000120


	//   ....[1]....
        /*0060*/ 	.word	0x00000270


	//----- nvinfo : EIATTR_CBANK_PARAM_SIZE
	.align		4
.L_99:
        /*0064*/ 	.byte	0x03, 0x19
        /*0066*/ 	.short	0x0014


	//----- nvinfo : EIATTR_PARAM_CBANK
	.align		4
        /*0068*/ 	.byte	0x04, 0x0a
        /*006a*/ 	.short	(.L_101 - .L_100)
	.align		4
.L_100:
        /*006c*/ 	.word	index@(.nv.constant0._Z11fftshiftc2dP6float2iii)
        /*0070*/ 	.short	0x0380
        /*0072*/ 	.short	0x0014


	//----- nvinfo : EIATTR_SW_WAR
	.align		4
.L_101:
        /*0074*/ 	.byte	0x04, 0x36
        /*0076*/ 	.short	(.L_103 - .L_102)
.L_102:
        /*0078*/ 	.word	0x00000008
.L_103:


//--------------------- .nv.info._Z8divker2dP6float2S0_iiiiiffb --------------------------
	.section	.nv.info._Z8divker2dP6float2S0_iiiiiffb,"",@"SHT_CUDA_INFO"
	.sectionflags	@""
	.align	4


	//----- nvinfo : EIATTR_CUDA_API_VERSION
	.align		4
        /*0000*/ 	.byte	0x04, 0x37
        /*0002*/ 	.short	(.L_105 - .L_104)
.L_104:
        /*0004*/ 	.word	0x00000082


	//----- nvinfo : EIATTR_KPARAM_INFO
	.align		4
.L_105:
        /*0008*/ 	.byte	0x04, 0x17
        /*000a*/ 	.short	(.L_107 - .L_106)
.L_106:
        /*000c*/ 	.word	0x00000000
        /*0010*/ 	.short	0x0009
        /*0012*/ 	.short	0x002c
        /*0014*/ 	.byte	0x00, 0xf0, 0x05, 0x00


	//----- nvinfo : EIATTR_KPARAM_INFO
	.align		4
.L_107:
        /*0018*/ 	.byte	0x04, 0x17
        /*001a*/ 	.short	(.L_109 - .L_108)
.L_108:
        /*001c*/ 	.word	0x00000000
        /*0020*/ 	.short	0x0008
        /*0022*/ 	.short	0x0028
        /*0024*/ 	.byte	0x00, 0xf0, 0x11, 0x00


	//----- nvinfo : EIATTR_KPARAM_INFO
	.align		4
.L_109:
        /*0028*/ 	.byte	0x04, 0x17
        /*002a*/ 	.short	(.L_111 - .L_110)
.L_110:
        /*002c*/ 	.word	0x00000000
        /*0030*/ 	.short	0x0007
        /*0032*/ 	.short	0x0024
        /*0034*/ 	.byte	0x00, 0xf0, 0x11, 0x00


	//----- nvinfo : EIATTR_KPARAM_INFO
	.align		4
.L_111:
        /*0038*/ 	.byte	0x04, 0x17
        /*003a*/ 	.short	(.L_113 - .L_112)
.L_112:
        /*003c*/ 	.word	0x00000000
        /*0040*/ 	.short	0x0006
        /*0042*/ 	.short	0x0020
        /*0044*/ 	.byte	0x00, 0xf0, 0x11, 0x00


	//----- nvinfo : EIATTR_KPARAM_INFO
	.align		4
.L_113:
        /*0048*/ 	.byte	0x04, 0x17
        /*004a*/ 	.short	(.L_115 - .L_114)
.L_114:
        /*004c*/ 	.word	0x00000000
        /*0050*/ 	.short	0x0005
        /*0052*/ 	.short	0x001c
        /*0054*/ 	.byte	0x00, 0xf0, 0x11, 0x00


	//----- nvinfo : EIATTR_KPARAM_INFO
	.align		4
.L_115:
        /*0058*/ 	.byte	0x04, 0x17
        /*005a*/ 	.short	(.L_117 - .L_116)
.L_116:
        /*005c*/ 	.word	0x00000000
        /*0060*/ 	.short	0x0004
        /*0062*/ 	.short	0x0018
        /*0064*/ 	.byte	0x00, 0xf0, 0x11, 0x00


	//----- nvinfo : EIATTR_KPARAM_INFO
	.align		4
.L_117:
        /*0068*/ 	.byte	0x04, 0x17
        /*006a*/ 	.short	(.L_119 - .L_118)
.L_118:
        /*006c*/ 	.word	0x00000000
        /*0070*/ 	.short	0x0003
        /*0072*/ 	.short	0x0014
        /*0074*/ 	.byte	0x00, 0xf0, 0x11, 0x00


	//----- nvinfo : EIATTR_KPARAM_INFO
	.align		4
.L_119:
        /*0078*/ 	.byte	0x04, 0x17
        /*007a*/ 	.short	(.L_121 - .L_120)
.L_120:
        /*007c*/ 	.word	0x00000000
        /*0080*/ 	.short	0x0002
        /*0082*/ 	.short	0x0010
        /*0084*/ 	.byte	0x00, 0xf0, 0x11, 0x00


	//----- nvinfo : EIATTR_KPARAM_INFO
	.align		4
.L_121:
        /*0088*/ 	.byte	0x04, 0x17
        /*008a*/ 	.short	(.L_123 - .L_122)
.L_122:
        /*008c*/ 	.word	0x00000000
        /*0090*/ 	.short	0x0001
        /*0092*/ 	.short	0x0008
        /*0094*/ 	.byte	0x00, 0xf5, 0x21, 0x00


	//----- nvinfo : EIATTR_KPARAM_INFO
	.align		4
.L_123:
        /*0098*/ 	.byte	0x04, 0x17
        /*009a*/ 	.short	(.L_125 - .L_124)
.L_124:
        /*009c*/ 	.word	0x00000000
        /*00a0*/ 	.short	0x0000
        /*00a2*/ 	.short	0x0000
        /*00a4*/ 	.byte	0x00, 0xf5, 0x21, 0x00


	//----- nvinfo : EIATTR_SPARSE_MMA_MASK
	.align		4
.L_125:
        /*00a8*/ 	.byte	0x03, 0x50
        /*00aa*/ 	.short	0x0000


	//----- nvinfo : EIATTR_MAXREG_COUNT
	.align		4
        /*00ac*/ 	.byte	0x03, 0x1b
        /*00ae*/ 	.short	0x00ff


	//----- nvinfo : EIATTR_MERCURY_ISA_VERSION
	.align		4
        /*00b0*/ 	.byte	0x03, 0x5f
        /*00b2*/ 	.short	0x0101


	//----- nvinfo : EIATTR_VRC_CTA_INIT_COUNT
	.align		4
        /*00b4*/ 	.byte	0x02, 0x4a
	.zero		1
	.zero		1


	//----- nvinfo : EIATTR_EXIT_INSTR_OFFSETS
	.align		4
        /*00b8*/ 	.byte	0x04, 0x1c
        /*00ba*/ 	.short	(.L_127 - .L_126)


	//   ....[0]....
.L_126:
        /*00bc*/ 	.word	0x00000120


	//   ....[1]....
        /*00c0*/ 	.word	0x00000780


	//   ....[2]....
        /*00c4*/ 	.word	0x00000bb0


	//----- nvinfo : EIATTR_CRS_STACK_SIZE
	.align		4
.L_127:
        /*00c8*/ 	.byte	0x04, 0x1e
        /*00ca*/ 	.short	(.L_129 - .L_128)
.L_128:
        /*00cc*/ 	.word	0x00000000


	//----- nvinfo : EIATTR_CBANK_PARAM_SIZE
	.align		4
.L_129:
        /*00d0*/ 	.byte	0x03, 0x19
        /*00d2*/ 	.short	0x002d


	//----- nvinfo : EIATTR_PARAM_CBANK
	.align		4
        /*00d4*/ 	.byte	0x04, 0x0a
        /*00d6*/ 	.short	(.L_131 - .L_130)
	.align		4
.L_130:
        /*00d8*/ 	.word	index@(.nv.constant0._Z8divker2dP6float2S0_iiiiiffb)
        /*00dc*/ 	.short	0x0380
        /*00de*/ 	.short	0x002d


	//----- nvinfo : EIATTR_SW_WAR
	.align		4
.L_131:
        /*00e0*/ 	.byte	0x04, 0x36
        /*00e2*/ 	.short	(.L_133 - .L_132)
.L_132:
        /*00e4*/ 	.word	0x00000008
.L_133:


//--------------------- .nv.callgraph             --------------------------
	.section	.nv.callgraph,"",@"SHT_CUDA_CALLGRAPH"
	.align	4
	.sectionentsize	8
	.align		4
        /*0000*/ 	.word	0x00000000
	.align		4
        /*0004*/ 	.word	0xffffffff
	.align		4
        /*0008*/ 	.word	0x00000000
	.align		4
        /*000c*/ 	.word	0xfffffffe
	.align		4
        /*0010*/ 	.word	0x00000000
	.align		4
        /*0014*/ 	.word	0xfffffffd
	.align		4
        /*0018*/ 	.word	0x00000000
	.align		4
        /*001c*/ 	.word	0xfffffffc


//--------------------- .text._Z8gather2dP6float2S0_PfS1_iiffiiib --------------------------
	.section	.text._Z8gather2dP6float2S0_PfS1_iiffiiib,"ax",@progbits
	.align	128
        .global         _Z8gather2dP6float2S0_PfS1_iiffiiib
        .type           _Z8gather2dP6float2S0_PfS1_iiffiiib,@function
        .size           _Z8gather2dP6float2S0_PfS1_iiffiiib,(.L_x_102 - _Z8gather2dP6float2S0_PfS1_iiffiiib)
        .other          _Z8gather2dP6float2S0_PfS1_iiffiiib,@"STO_CUDA_ENTRY STV_DEFAULT"
_Z8gather2dP6float2S0_PfS1_iiffiiib:
.text._Z8gather2dP6float2S0_PfS1_iiffiiib:
[----:B------:R-:W-:Y:S01]  /*0000*/  LDC R1, c[0x0][0x37c] ;  /* 0x0000df00ff017b82 */ /* 0x000fe20000000800 */
[----:B------:R-:W0:Y:S01]  /*0010*/  S2R R0, SR_CTAID.X ;  /* 0x0000000000007919 */ /* 0x000e220000002500 */
[----:B------:R-:W1:Y:S01]  /*0020*/  LDCU UR6, c[0x0][0x3b0] ;  /* 0x00007600ff0677ac */ /* 0x000e620008000800 */
[----:B------:R-:W0:Y:S01]  /*0030*/  S2R R3, SR_TID.X ;  /* 0x0000000000037919 */ /* 0x000e220000002100 */
[----:B------:R-:W0:Y:S01]  /*0040*/  LDCU UR5, c[0x0][0x360] ;  /* 0x00006c00ff0577ac */ /* 0x000e220008000800 */
[----:B------:R-:W2:Y:S01]  /*0050*/  S2R R2, SR_CTAID.Y ;  /* 0x0000000000027919 */ /* 0x000ea20000002600 */
[----:B------:R-:W3:Y:S01]  /*0060*/  LDCU UR7, c[0x0][0x3b8] ;  /* 0x00007700ff0777ac */ /* 0x000ee20008000800 */
[----:B------:R-:W2:Y:S01]  /*0070*/  S2R R5, SR_TID.Y ;  /* 0x0000000000057919 */ /* 0x000ea20000002200 */
[----:B------:R-:W4:Y:S01]  /*0080*/  S2R R10, SR_CTAID.Z ;  /* 0x00000000000a7919 */ /* 0x000f220000002700 */
[----:B-1----:R-:W-:Y:S01]  /*0090*/  ULEA.HI UR4, UR6, UR6, URZ, 0x1 ;  /* 0x0000000606047291 */ /* 0x002fe2000f8f08ff */
[----:B------:R-:W4:Y:S03]  /*00a0*/  S2R R7, SR_TID.Z ;  /* 0x0000000000077919 */ /* 0x000f260000002300 */
[----:B------:R-:W-:Y:S01]  /*00b0*/  USHF.R.S32.HI UR4, URZ, 0x1, UR4 ;  /* 0x00000001ff047899 */ /* 0x000fe20008011404 */
[----:B0-----:R-:W-:-:S05]  /*00c0*/  IMAD R0, R0, UR5, R3 ;  /* 0x0000000500007c24 */ /* 0x001fca000f8e0203 */
[----:B------:R-:W-:-:S05]  /*00d0*/  ISETP.GE.AND P0, PT, R0, UR4, PT ;  /* 0x0000000400007c0c */ /* 0x000fca000bf06270 */
[----:B------:R-:W2:Y:S01]  /*00e0*/  LDCU UR4, c[0x0][0x364] ;  /* 0x00006c80ff0477ac */ /* 0x000ea20008000800 */
[----:B------:R-:W4:Y:S07]  /*00f0*/  LDCU UR5, c[0x0][0x368] ;  /* 0x00006d00ff0577ac */ /* 0x000f2e0008000800 */
[----:B------:R-:W0:Y:S01]  /*0100*/  @!P0 LDC R3, c[0x0][0x3b4] ;  /* 0x0000ed00ff038b82 */ /* 0x000e220000000800 */
[----:B--2---:R-:W-:Y:S02]  /*0110*/  IMAD R2, R2, UR4, R5 ;  /* 0x0000000402027c24 */ /* 0x004fe4000f8e0205 */
[----:B----4-:R-:W-:Y:S01]  /*0120*/  IMAD R10, R10, UR5, R7 ;  /* 0x000000050a0a7c24 */ /* 0x010fe2000f8e0207 */
[----:B0-----:R-:W-:-:S04]  /*0130*/  @!P0 LEA.HI R3, R3, R3, RZ, 0x1 ;  /* 0x0000000303038211 */ /* 0x001fc800078f08ff */
[----:B------:R-:W-:-:S04]  /*0140*/  @!P0 SHF.R.S32.HI R3, RZ, 0x1, R3 ;  /* 0x00000001ff038819 */ /* 0x000fc80000011403 */
[----:B------:R-:W-:-:S04]  /*0150*/  ISETP.GE.OR P0, PT, R2, R3, P0 ;  /* 0x000000030200720c */ /* 0x000fc80000706670 */
[----:B---3--:R-:W-:-:S13]  /*0160*/  ISETP.GE.OR P0, PT, R10, UR7, P0 ;  /* 0x000000070a007c0c */ /* 0x008fda0008706670 */
[----:B------:R-:W-:Y:S05]  /*0170*/  @P0 EXIT ;  /* 0x000000000000094d */ /* 0x000fea0003800000 */
[----:B------:R-:W0:Y:S01]  /*0180*/  LDCU.U8 UR4, c[0x0][0x3bc] ;  /* 0x00007780ff0477ac */ /* 0x000e220008000000 */
[----:B------:R-:W-:Y:S01]  /*0190*/  IMAD R3, R10, UR6, RZ ;  /* 0x000000060a037c24 */ /* 0x000fe2000f8e02ff */
[----:B------:R-:W1:Y:S01]  /*01a0*/  LDC.64 R12, c[0x0][0x380] ;  /* 0x0000e000ff0c7b82 */ /* 0x000e620000000a00 */
[----:B------:R-:W-:Y:S01]  /*01b0*/  IMAD R2, R2, UR6, RZ ;  /* 0x0000000602027c24 */ /* 0x000fe2000f8e02ff */
[----:B------:R-:W2:Y:S01]  /*01c0*/  LDCU UR5, c[0x0][0x3b4] ;  /* 0x00007680ff0577ac */ /* 0x000ea20008000800 */
[----:B------:R-:W-:Y:S02]  /*01d0*/  CS2R R14, SRZ ;  /* 0x00000000000e7805 */ /* 0x000fe4000001ff00 */
[----:B------:R-:W-:Y:S01]  /*01e0*/  LEA.HI R3, R3, R3, RZ, 0x1 ;  /* 0x0000000303037211 */ /* 0x000fe200078f08ff */
[----:B------:R-:W3:Y:S03]  /*01f0*/  LDCU.64 UR16, c[0x0][0x358] ;  /* 0x00006b00ff1077ac */ /* 0x000ee60008000a00 */
[----:B------:R-:W-:Y:S01]  /*0200*/  SHF.R.S32.HI R4, RZ, 0x1, R3 ;  /* 0x00000001ff047819 */ /* 0x000fe20000011403 */
[----:B------:R-:W4:Y:S01]  /*0210*/  LDC.64 R6, c[0x0][0x398] ;  /* 0x0000e600ff067b82 */ /* 0x000f220000000a00 */
[----:B------:R-:W-:-:S04]  /*0220*/  LEA.HI R3, R2, R2, RZ, 0x1 ;  /* 0x0000000202037211 */ /* 0x000fc800078f08ff */
[----:B------:R-:W-:Y:S01]  /*0230*/  LEA.HI.SX32 R3, R3, R0, 0x1f ;  /* 0x0000000003037211 */ /* 0x000fe200078ffaff */
[----:B0-----:R-:W-:Y:S01]  /*0240*/  UPRMT UR4, UR4, 0x8880, URZ ;  /* 0x0000888004047896 */ /* 0x001fe200080000ff */
[----:B--2---:R-:W-:-:S05]  /*0250*/  IMAD R4, R4, UR5, RZ ;  /* 0x0000000504047c24 */ /* 0x004fca000f8e02ff */
[----:B------:R-:W-:Y:S02]  /*0260*/  ISETP.NE.AND P0, PT, RZ, UR4, PT ;  /* 0x00000004ff007c0c */ /* 0x000fe4000bf05270 */
[----:B------:R-:W-:-:S03]  /*0270*/  LEA.HI R4, R4, R4, RZ, 0x1 ;  /* 0x0000000404047211 */ /* 0x000fc600078f08ff */
[----:B------:R-:W0:Y:S01]  /*0280*/  LDCU UR4, c[0x0][0x3a4] ;  /* 0x00007480ff0477ac */ /* 0x000e220008000800 */
[----:B------:R-:W-:Y:S02]  /*0290*/  LEA.HI.SX32 R3, R4, R3, 0x1f ;  /* 0x0000000304037211 */ /* 0x000fe400078ffaff */
[----:B------:R-:W2:Y:S03]  /*02a0*/  LDC.64 R4, c[0x0][0x390] ;  /* 0x0000e400ff047b82 */ /* 0x000ea60000000a00 */
[----:B-1----:R-:W-:-:S05]  /*02b0*/  IMAD.WIDE R12, R3, 0x8, R12 ;  /* 0x00000008030c7825 */ /* 0x002fca00078e020c */
[----:B---3--:R1:W5:Y:S01]  /*02c0*/  @P0 LDG.E.64 R14, desc[UR16][R12.64] ;  /* 0x000000100c0e0981 */ /* 0x008362000c1e1b00 */
[----:B----4-:R-:W-:Y:S01]  /*02d0*/  IMAD.WIDE R6, R3, 0x4, R6 ;  /* 0x0000000403067825 */ /* 0x010fe200078e0206 */
[----:B0-----:R-:W-:-:S03]  /*02e0*/  UISETP.GE.AND UP0, UPT, UR4, URZ, UPT ;  /* 0x000000ff0400728c */ /* 0x001fc6000bf06270 */
[----:B--2---:R-:W-:-:S06]  /*02f0*/  IMAD.WIDE R4, R3, 0x4, R4 ;  /* 0x0000000403047825 */ /* 0x004fcc00078e0204 */
[----:B-1----:R-:W-:Y:S05]  /*0300*/  BRA.U !UP0, `(.L_x_0) ;  /* 0x0000003108b07547 */ /* 0x002fea000b800000 */
[----:B------:R-:W0:Y:S01]  /*0310*/  LDCU UR4, c[0x0][0x3a8] ;  /* 0x00007500ff0477ac */ /* 0x000e220008000800 */
[----:B------:R1:W5:Y:S04]  /*0320*/  LDG.E R21, desc[UR16][R4.64] ;  /* 0x0000001004157981 */ /* 0x000368000c1e1900 */
[----:B------:R2:W5:Y:S01]  /*0330*/  LDG.E R20, desc[UR16][R6.64] ;  /* 0x0000001006147981 */ /* 0x000562000c1e1900 */
[----:B------:R-:W-:Y:S01]  /*0340*/  HFMA2 R8, -RZ, RZ, 0, 5.9604644775390625e-08 ;  /* 0x00000001ff087431 */ /* 0x000fe200000001ff */
[----:B------:R-:W-:Y:S01]  /*0350*/  UMOV UR5, 0x4023bd3c ;  /* 0x4023bd3c00057882 */ /* 0x000fe20000000000 */
[----:B0-----:R-:W0:Y:S01]  /*0360*/  F2F.F64.F32 R2, UR4 ;  /* 0x0000000400027d10 */ /* 0x001e220008201800 */
[----:B------:R-:W-:-:S07]  /*0370*/  UMOV UR4, 0xc9be45de ;  /* 0xc9be45de00047882 */ /* 0x000fce0000000000 */
[----:B0-----:R-:W0:Y:S02]  /*0380*/  MUFU.RCP64H R9, R3 ;  /* 0x0000000300097308 */ /* 0x001e240000001800 */
[----:B0-----:R-:W-:-:S08]  /*0390*/  DFMA R16, -R2, R8, 1 ;  /* 0x3ff000000210742b */ /* 0x001fd00000000108 */
[----:B------:R-:W-:-:S08]  /*03a0*/  DFMA R16, R16, R16, R16 ;  /* 0x000000101010722b */ /* 0x000fd00000000010 */
[----:B------:R-:W-:-:S08]  /*03b0*/  DFMA R16, R8, R16, R8 ;  /* 0x000000100810722b */ /* 0x000fd00000000008 */
[----:B------:R-:W-:-:S08]  /*03c0*/  DFMA R8, -R2, R16, 1 ;  /* 0x3ff000000208742b */ /* 0x000fd00000000110 */
[----:B------:R-:W-:-:S08]  /*03d0*/  DFMA R8, R16, R8, R16 ;  /* 0x000000081008722b */ /* 0x000fd00000000010 */
[----:B-1----:R-:W-:-:S08]  /*03e0*/  DMUL R4, R8, -UR4 ;  /* 0x8000000408047c28 */ /* 0x002fd00008000000 */
[----:B--2---:R-:W-:Y:S01]  /*03f0*/  DFMA R6, -R2, R4, -UR4 ;  /* 0x8000000402067e2b */ /* 0x004fe20008000104 */
[----:B------:R-:W0:Y:S07]  /*0400*/  LDCU UR4, c[0x0][0x3a0] ;  /* 0x00007400ff0477ac */ /* 0x000e2e0008000800 */
[----:B------:R-:W-:-:S10]  /*0410*/  DFMA R6, R8, R6, R4 ;  /* 0x000000060806722b */ /* 0x000fd40000000004 */
[----:B------:R-:W-:Y:S01]  /*0420*/  R2UR UR7, R7 ;  /* 0x00000000070772ca */ /* 0x000fe200000e0000 */
[----:B0-----:R-:W-:Y:S01]  /*0430*/  UISETP.GE.AND UP0, UPT, UR4, URZ, UPT ;  /* 0x000000ff0400728c */ /* 0x001fe2000bf06270 */
[----:B------:R-:W-:-:S11]  /*0440*/  R2UR UR6, R6 ;  /* 0x00000000060672ca */ /* 0x000fd600000e0000 */
[----:B------:R-:W-:-:S05]  /*0450*/  FFMA R0, RZ, R3, UR7 ;  /* 0x00000007ff007e23 */ /* 0x000fca0008000003 */
[----:B------:R-:W-:-:S13]  /*0460*/  FSETP.GT.AND P0, PT, |R0|, 1.469367938527859385e-39, PT ;  /* 0x001000000000780b */ /* 0x000fda0003f04200 */
[----:B------:R-:W-:Y:S05]  /*0470*/  @P0 BRA `(.L_x_1) ;  /* 0x00000000001c0947 */ /* 0x000fea0003800000 */
[----:B------:R-:W-:Y:S01]  /*0480*/  MOV R5, R3 ;  /* 0x0000000300057202 */ /* 0x000fe20000000f00 */
[----:B------:R-:W-:Y:S01]  /*0490*/  IMAD.MOV.U32 R7, RZ, RZ, -0x3fdc42c4 ;  /* 0xc023bd3cff077424 */ /* 0x000fe200078e00ff */
[----:B------:R-:W-:Y:S02]  /*04a0*/  MOV R6, 0xc9be45de ;  /* 0xc9be45de00067802 */ /* 0x000fe40000000f00 */
[----:B------:R-:W-:-:S07]  /*04b0*/  MOV R28, 0x4d0 ;  /* 0x000004d0001c7802 */ /* 0x000fce0000000f00 */
[----:B-----5:R-:W-:Y:S05]  /*04c0*/  CALL.REL.NOINC `($__internal_0_$__cuda_sm20_div_rn_f64_full) ;  /* 0x0000003000587944 */ /* 0x020fea0003c00000 */
[----:B------:R-:W-:Y:S01]  /*04d0*/  UMOV UR6, UR4 ;  /* 0x0000000400067c82 */ /* 0x000fe20008000000 */
[----:B------:R-:W-:-:S05]  /*04e0*/  UMOV UR7, UR5 ;  /* 0x0000000500077c82 */ /* 0x000fca0008000000 */
.L_x_1:
[----:B------:R-:W0:Y:S01]  /*04f0*/  LDCU UR4, c[0x0][0x3ac] ;  /* 0x00007580ff0477ac */ /* 0x000e220008000800 */
[----:B------:R-:W-:Y:S01]  /*0500*/  MOV R4, 0x1 ;  /* 0x0000000100047802 */ /* 0x000fe20000000f00 */
[----:B------:R-:W-:Y:S01]  /*0510*/  UMOV UR5, 0x4023bd3c ;  /* 0x4023bd3c00057882 */ /* 0x000fe20000000000 */
[----:B------:R-:W1:Y:S01]  /*0520*/  LDCU UR10, c[0x0][0x3a4] ;  /* 0x00007480ff0a77ac */ /* 0x000e620008000800 */
[----:B0-----:R-:W0:Y:S01]  /*0530*/  F2F.F64.F32 R2, UR4 ;  /* 0x0000000400027d10 */ /* 0x001e220008201800 */
[----:B------:R-:W-:Y:S01]  /*0540*/  UMOV UR4, 0xc9be45de ;  /* 0xc9be45de00047882 */ /* 0x000fe20000000000 */
[----:B-1----:R-:W-:-:S06]  /*0550*/  USHF.L.U32 UR10, UR10, 0x1, URZ ;  /* 0x000000010a0a7899 */ /* 0x002fcc00080006ff */
[----:B0-----:R-:W0:Y:S02]  /*0560*/  MUFU.RCP64H R5, R3 ;  /* 0x0000000300057308 */ /* 0x001e240000001800 */
[----:B0-----:R-:W-:-:S08]  /*0570*/  DFMA R6, -R2, R4, 1 ;  /* 0x3ff000000206742b */ /* 0x001fd00000000104 */
[----:B------:R-:W-:-:S08]  /*0580*/  DFMA R6, R6, R6, R6 ;  /* 0x000000060606722b */ /* 0x000fd00000000006 */
[----:B------:R-:W-:-:S08]  /*0590*/  DFMA R6, R4, R6, R4 ;  /* 0x000000060406722b */ /* 0x000fd00000000004 */
[----:B------:R-:W-:-:S08]  /*05a0*/  DFMA R4, -R2, R6, 1 ;  /* 0x3ff000000204742b */ /* 0x000fd00000000106 */
[----:B------:R-:W-:-:S08]  /*05b0*/  DFMA R4, R6, R4, R6 ;  /* 0x000000040604722b */ /* 0x000fd00000000006 */
[----:B------:R-:W-:-:S08]  /*05c0*/  DMUL R6, R4, UR4 ;  /* 0x0000000404067c28 */ /* 0x000fd00008000000 */
[----:B------:R-:W-:-:S08]  /*05d0*/  DFMA R8, -R2, R6, UR4 ;  /* 0x0000000402087e2b */ /* 0x000fd00008000106 */
[----:B------:R-:W-:-:S10]  /*05e0*/  DFMA R8, R4, R8, R6 ;  /* 0x000000080408722b */ /* 0x000fd40000000006 */
[----:B------:R-:W-:Y:S02]  /*05f0*/  R2UR UR9, R9 ;  /* 0x00000000090972ca */ /* 0x000fe400000e0000 */
[----:B------:R-:W-:-:S11]  /*0600*/  R2UR UR8, R8 ;  /* 0x00000000080872ca */ /* 0x000fd600000e0000 */
[----:B------:R-:W-:-:S05]  /*0610*/  FFMA R0, RZ, R3, UR9 ;  /* 0x00000009ff007e23 */ /* 0x000fca0008000003 */
[----:B------:R-:W-:-:S13]  /*0620*/  FSETP.GT.AND P0, PT, |R0|, 1.469367938527859385e-39, PT ;  /* 0x001000000000780b */ /* 0x000fda0003f04200 */
[----:B------:R-:W-:Y:S05]  /*0630*/  @P0 BRA `(.L_x_2) ;  /* 0x00000000001c0947 */ /* 0x000fea0003800000 */
[----:B------:R-:W-:Y:S01]  /*0640*/  MOV R5, R3 ;  /* 0x0000000300057202 */ /* 0x000fe20000000f00 */
[----:B------:R-:W-:Y:S01]  /*0650*/  IMAD.MOV.U32 R7, RZ, RZ, 0x4023bd3c ;  /* 0x4023bd3cff077424 */ /* 0x000fe200078e00ff */
[----:B------:R-:W-:Y:S02]  /*0660*/  MOV R6, 0xc9be45de ;  /* 0xc9be45de00067802 */ /* 0x000fe40000000f00 */
[----:B------:R-:W-:-:S07]  /*0670*/  MOV R28, 0x690 ;  /* 0x00000690001c7802 */ /* 0x000fce0000000f00 */
[----:B-----5:R-:W-:Y:S05]  /*0680*/  CALL.REL.NOINC `($__internal_0_$__cuda_sm20_div_rn_f64_full) ;  /* 0x0000002c00e87944 */ /* 0x020fea0003c00000 */
[----:B------:R-:W-:Y:S01]  /*0690*/  UMOV UR8, UR4 ;  /* 0x0000000400087c82 */ /* 0x000fe20008000000 */
[----:B------:R-:W-:-:S05]  /*06a0*/  UMOV UR9, UR5 ;  /* 0x0000000500097c82 */ /* 0x000fca0008000000 */
.L_x_2:
[----:B------:R-:W-:Y:S05]  /*06b0*/  BRA.U !UP0, `(.L_x_0) ;  /* 0x0000002d08c47547 */ /* 0x000fea000b800000 */
[----:B------:R-:W0:Y:S01]  /*06c0*/  LDCU UR4, c[0x0][0x3b0] ;  /* 0x00007600ff0477ac */ /* 0x000e220008000800 */
[----:B------:R-:W1:Y:S01]  /*06d0*/  LDC R9, c[0x0][0x3a4] ;  /* 0x0000e900ff097b82 */ /* 0x000e620000000800 */
[----:B------:R-:W2:Y:S01]  /*06e0*/  LDCU UR12, c[0x0][0x3b4] ;  /* 0x00007680ff0c77ac */ /* 0x000ea20008000800 */
[----:B------:R-:W3:Y:S06]  /*06f0*/  LDCU UR14, c[0x0][0x3a0] ;  /* 0x00007400ff0e77ac */ /* 0x000eec0008000800 */
[----:B------:R-:W4:Y:S01]  /*0700*/  LDC.64 R6, c[0x0][0x3a8] ;  /* 0x0000ea00ff067b82 */ /* 0x000f220000000a00 */
[----:B------:R-:W3:Y:S01]  /*0710*/  LDCU UR13, c[0x0][0x3b8] ;  /* 0x00007700ff0d77ac */ /* 0x000ee20008000800 */
[----:B0-----:R-:W-:-:S02]  /*0720*/  USHF.L.U32 UR4, UR4, 0x1, URZ ;  /* 0x0000000104047899 */ /* 0x001fc400080006ff */
[----:B--2---:R-:W-:-:S04]  /*0730*/  USHF.L.U32 UR5, UR12, 0x1, URZ ;  /* 0x000000010c057899 */ /* 0x004fc800080006ff */
[----:B------:R-:W-:Y:S01]  /*0740*/  I2FP.F32.S32 R0, UR4 ;  /* 0x0000000400007c45 */ /* 0x000fe20008201400 */
[----:B------:R-:W-:Y:S01]  /*0750*/  ULEA UR11, UR12, UR10, 0x1 ;  /* 0x0000000a0c0b7291 */ /* 0x000fe2000f8e08ff */
[----:B---3--:R-:W-:Y:S02]  /*0760*/  I2FP.F32.S32 R11, UR14 ;  /* 0x0000000e000b7c45 */ /* 0x008fe40008201400 */
[----:B------:R-:W-:Y:S01]  /*0770*/  R2UR UR15, R0 ;  /* 0x00000000000f72ca */ /* 0x000fe200000e0000 */
[----:B------:R-:W0:Y:S01]  /*0780*/  LDCU.U8 UR4, c[0x0][0x3bc] ;  /* 0x00007780ff0477ac */ /* 0x000e220008000000 */
[----:B------:R-:W-:Y:S02]  /*0790*/  I2FP.F32.S32 R3, UR5 ;  /* 0x0000000500037c45 */ /* 0x000fe40008201400 */
[----:B------:R-:W-:Y:S01]  /*07a0*/  I2FP.F32.U32 R5, UR13 ;  /* 0x0000000d00057c45 */ /* 0x000fe20008201000 */
[----:B----4-:R-:W-:Y:S02]  /*07b0*/  FMUL R0, R6, R7 ;  /* 0x0000000706007220 */ /* 0x010fe40000400000 */
[----:B-----5:R-:W-:Y:S01]  /*07c0*/  FMUL R2, R20, R3 ;  /* 0x0000000314027220 */ /* 0x020fe20000400000 */
[----:B-1----:R-:W-:Y:S01]  /*07d0*/  IADD3 R3, PT, PT, R9, UR12, RZ ;  /* 0x0000000c09037c10 */ /* 0x002fe2000fffe0ff */
[----:B------:R-:W-:Y:S01]  /*07e0*/  FMUL R5, R0, R5 ;  /* 0x0000000500057220 */ /* 0x000fe20000400000 */
[----:B------:R-:W-:-:S03]  /*07f0*/  I2FP.F32.U32 R9, R9 ;  /* 0x0000000900097245 */ /* 0x000fc60000201000 */
[----:B------:R-:W-:Y:S01]  /*0800*/  FMUL R4, R21, UR15 ;  /* 0x0000000f15047c20 */ /* 0x000fe20008400000 */
[----:B------:R-:W1:Y:S01]  /*0810*/  FRND.FLOOR R2, R2 ;  /* 0x0000000200027307 */ /* 0x000e620000205000 */
[----:B------:R-:W-:Y:S01]  /*0820*/  IMAD R10, R10, UR11, R3 ;  /* 0x0000000b0a0a7c24 */ /* 0x000fe2000f8e0203 */
[----:B0-----:R-:W-:Y:S02]  /*0830*/  UPRMT UR5, UR4, 0x8880, URZ ;  /* 0x0000888004057896 */ /* 0x001fe400080000ff */
[----:B------:R-:W-:-:S04]  /*0840*/  USHF.L.U32 UR4, UR14, 0x1, URZ ;  /* 0x000000010e047899 */ /* 0x000fc800080006ff */
[----:B------:R-:W0:Y:S01]  /*0850*/  FRND.FLOOR R4, R4 ;  /* 0x0000000400047307 */ /* 0x000e220000205000 */
[----:B------:R-:W-:Y:S01]  /*0860*/  UISETP.NE.AND UP0, UPT, UR5, URZ, UPT ;  /* 0x000000ff0500728c */ /* 0x000fe2000bf05270 */
[----:B-1----:R-:W-:Y:S01]  /*0870*/  FADD R9, R2, -R9 ;  /* 0x8000000902097221 */ /* 0x002fe20000000000 */
[----:B0-----:R-:W-:-:S07]  /*0880*/  FADD R11, R4, -R11 ;  /* 0x8000000b040b7221 */ /* 0x001fce0000000000 */
[----:B------:R-:W-:Y:S05]  /*0890*/  BRA.U UP0, `(.L_x_3) ;  /* 0x00000015009c7547 */ /* 0x000fea000b800000 */
[----:B------:R-:W-:Y:S01]  /*08a0*/  IADD3 R2, PT, PT, R5, -0xd000000, RZ ;  /* 0xf300000005027810 */ /* 0x000fe20007ffe0ff */
[----:B------:R0:W1:Y:S03]  /*08b0*/  MUFU.RSQ R0, R5 ;  /* 0x0000000500007308 */ /* 0x0000660000001400 */
[----:B------:R-:W-:-:S13]  /*08c0*/  ISETP.GT.U32.AND P0, PT, R2, 0x727fffff, PT ;  /* 0x727fffff0200780c */ /* 0x000fda0003f04070 */
[----:B0-----:R-:W-:Y:S05]  /*08d0*/  @!P0 BRA `(.L_x_4) ;  /* 0x0000000000148947 */ /* 0x001fea0003800000 */
[----:B-1----:R-:W-:Y:S02]  /*08e0*/  MOV R0, R5 ;  /* 0x0000000500007202 */ /* 0x002fe40000000f00 */
[----:B------:R-:W-:-:S07]  /*08f0*/  MOV R6, 0x910 ;  /* 0x0000091000067802 */ /* 0x000fce0000000f00 */
[----:B------:R-:W-:Y:S05]  /*0900*/  CALL.REL.NOINC `($__internal_1_$__cuda_sm20_sqrt_rn_f32_slowpath) ;  /* 0x0000003000bc7944 */ /* 0x000fea0003c00000 */
[----:B------:R-:W-:Y:S01]  /*0910*/  IMAD.MOV.U32 R2, RZ, RZ, R4 ;  /* 0x000000ffff027224 */ /* 0x000fe200078e0004 */
[----:B------:R-:W-:Y:S06]  /*0920*/  BRA `(.L_x_5) ;  /* 0x0000000000107947 */ /* 0x000fec0003800000 */
.L_x_4:
[C---:B-1----:R-:W-:Y:S01]  /*0930*/  FMUL.FTZ R2, R0.reuse, R5 ;  /* 0x0000000500027220 */ /* 0x042fe20000410000 */
[----:B------:R-:W-:-:S03]  /*0940*/  FMUL.FTZ R0, R0, 0.5 ;  /* 0x3f00000000007820 */ /* 0x000fc60000410000 */
[----:B------:R-:W-:-:S04]  /*0950*/  FFMA R3, -R2, R2, R5 ;  /* 0x0000000202037223 */ /* 0x000fc80000000105 */
[----:B------:R-:W-:-:S07]  /*0960*/  FFMA R2, R3, R0, R2 ;  /* 0x0000000003027223 */ /* 0x000fce0000000002 */
.L_x_5:
[----:B------:R-:W0:Y:S01]  /*0970*/  F2F.F64.F32 R2, R2 ;  /* 0x0000000200027310 */ /* 0x000e220000201800 */
[----:B------:R-:W-:Y:S01]  /*0980*/  HFMA2 R4, -RZ, RZ, 0, 5.9604644775390625e-08 ;  /* 0x00000001ff047431 */ /* 0x000fe200000001ff */
[----:B------:R-:W-:Y:S01]  /*0990*/  UMOV UR12, 0x54442d18 ;  /* 0x54442d18000c7882 */ /* 0x000fe20000000000 */
[----:B------:R-:W-:Y:S01]  /*09a0*/  UMOV UR13, 0x400921fb ;  /* 0x400921fb000d7882 */ /* 0x000fe20000000000 */
[----:B------:R-:W-:-:S04]  /*09b0*/  UISETP.LT.AND UP0, UPT, URZ, UR4, UPT ;  /* 0x00000004ff00728c */ /* 0x000fc8000bf01270 */
[----:B------:R-:W-:-:S04]  /*09c0*/  USEL UR14, URZ, UR4, !UP0 ;  /* 0x00000004ff0e7287 */ /* 0x000fc8000c000000 */
[----:B------:R-:W-:Y:S01]  /*09d0*/  UIADD3 UR11, UPT, UPT, UR14, 0x1, URZ ;  /* 0x000000010e0b7890 */ /* 0x000fe2000fffe0ff */
        /* <DEDUP_REMOVED lines=18> */
[----:B------:R-:W-:Y:S05]  /*0b00*/  CALL.REL.NOINC `($__internal_0_$__cuda_sm20_div_rn_f64_full) ;  /* 0x0000002800c87944 */ /* 0x000fea0003c00000 */
[----:B------:R-:W-:Y:S01]  /*0b10*/  UMOV UR12, UR4 ;  /* 0x00000004000c7c82 */ /* 0x000fe20008000000 */
[----:B------:R-:W-:-:S05]  /*0b20*/  UMOV UR13, UR5 ;  /* 0x00000005000d7c82 */ /* 0x000fca0008000000 */
.L_x_6:
[----:B------:R-:W-:Y:S02]  /*0b30*/  UISETP.LT.AND UP0, UPT, URZ, UR10, UPT ;  /* 0x0000000aff00728c */ /* 0x000fe4000bf01270 */
[----:B------:R-:W-:Y:S02]  /*0b40*/  ULOP3.LUT UR11, UR11, 0x7ffffffc, URZ, 0xc0, !UPT ;  /* 0x7ffffffc0b0b7892 */ /* 0x000fe4000f8ec0ff */
[----:B------:R-:W-:Y:S01]  /*0b50*/  USEL UR19, URZ, UR10, !UP0 ;  /* 0x0000000aff137287 */ /* 0x000fe2000c000000 */
[----:B------:R-:W-:-:S11]  /*0b60*/  UMOV UR4, URZ ;  /* 0x000000ff00047c82 */ /* 0x000fd60008000000 */
.L_x_26:
[----:B------:R-:W0:Y:S01]  /*0b70*/  LDCU UR5, c[0x0][0x3b4] ;  /* 0x00007680ff0577ac */ /* 0x000e220008000800 */
[----:B------:R-:W-:Y:S01]  /*0b80*/  I2FP.F32.U32 R0, UR4 ;  /* 0x0000000400007c45 */ /* 0x000fe20008201000 */
[----:B------:R-:W-:Y:S04]  /*0b90*/  BSSY.RECONVERGENT B2, `(.L_x_7) ;  /* 0x0000013000027945 */ /* 0x000fe80003800200 */
[----:B------:R-:W-:-:S06]  /*0ba0*/  FADD R3, R0, R9 ;  /* 0x0000000900037221 */ /* 0x000fcc0000000000 */
[----:B------:R-:W1:Y:S01]  /*0bb0*/  F2I.TRUNC.NTZ R3, R3 ;  /* 0x0000000300037305 */ /* 0x000e62000020f100 */
[----:B0-----:R-:W-:-:S06]  /*0bc0*/  USHF.L.U32 UR5, UR5, 0x1, URZ ;  /* 0x0000000105057899 */ /* 0x001fcc00080006ff */
[----:B------:R-:W-:Y:S02]  /*0bd0*/  I2FP.F32.S32 R29, UR5 ;  /* 0x00000005001d7c45 */ /* 0x000fe40008201400 */
[----:B-1----:R-:W-:Y:S02]  /*0be0*/  I2FP.F32.S32 R0, R3 ;  /* 0x0000000300007245 */ /* 0x002fe40000201400 */
[----:B------:R-:W0:Y:S01]  /*0bf0*/  MUFU.RCP R2, R29 ;  /* 0x0000001d00027308 */ /* 0x000e220000001000 */
[----:B------:R-:W1:Y:S07]  /*0c00*/  LDCU UR5, c[0x0][0x3a0] ;  /* 0x00007400ff0577ac */ /* 0x000e6e0008000800 */
[----:B------:R-:W2:Y:S01]  /*0c10*/  FCHK P0, R0, R29 ;  /* 0x0000001d00007302 */ /* 0x000ea20000000000 */
[----:B0-----:R-:W-:Y:S01]  /*0c20*/  FFMA R5, R2, -R29, 1 ;  /* 0x3f80000002057423 */ /* 0x001fe2000000081d */
[----:B-1----:R-:W-:-:S03]  /*0c30*/  USHF.L.U32 UR5, UR5, 0x1, URZ ;  /* 0x0000000105057899 */ /* 0x002fc600080006ff */
[----:B------:R-:W-:-:S04]  /*0c40*/  FFMA R5, R2, R5, R2 ;  /* 0x0000000502057223 */ /* 0x000fc80000000002 */
[----:B------:R-:W-:-:S04]  /*0c50*/  FFMA R2, R0, R5, RZ ;  /* 0x0000000500027223 */ /* 0x000fc800000000ff */
[----:B------:R-:W-:-:S04]  /*0c60*/  FFMA R4, R2, -R29, R0 ;  /* 0x8000001d02047223 */ /* 0x000fc80000000000 */
[----:B------:R-:W-:Y:S01]  /*0c70*/  FFMA R5, R5, R4, R2 ;  /* 0x0000000405057223 */ /* 0x000fe20000000002 */
[----:B--2---:R-:W-:Y:S06]  /*0c80*/  @!P0 BRA `(.L_x_8) ;  /* 0x00000000000c8947 */ /* 0x004fec0003800000 */
[----:B------:R-:W-:-:S07]  /*0c90*/  MOV R22, 0xcb0 ;  /* 0x00000cb000167802 */ /* 0x000fce0000000f00 */
[----:B------:R-:W-:Y:S05]  /*0ca0*/  CALL.REL.NOINC `($__internal_2_$__cuda_sm3x_div_rn_noftz_f32_slowpath) ;  /* 0x0000003000347944 */ /* 0x000fea0003c00000 */
[----:B------:R-:W-:-:S07]  /*0cb0*/  MOV R5, R0 ;  /* 0x0000000000057202 */ /* 0x000fce0000000f00 */
.L_x_8:
[----:B------:R-:W-:Y:S05]  /*0cc0*/  BSYNC.RECONVERGENT B2 ;  /* 0x0000000000027941 */ /* 0x000fea0003800200 */
.L_x_7:
[----:B------:R-:W0:Y:S01]  /*0cd0*/  LDC R0, c[0x0][0x3a0] ;  /* 0x0000e800ff007b82 */ /* 0x000e220000000800 */
[----:B------:R-:W-:Y:S01]  /*0ce0*/  FADD R5, -R20, R5 ;  /* 0x0000000514057221 */ /* 0x000fe20000000100 */
[----:B------:R-:W1:Y:S01]  /*0cf0*/  LDCU UR18, c[0x0][0x3b0] ;  /* 0x00007600ff1277ac */ /* 0x000e620008000800 */
[----:B------:R-:W-:Y:S02]  /*0d00*/  IADD3 R3, PT, PT, R10, R3, RZ ;  /* 0x000000030a037210 */ /* 0x000fe40007ffe0ff */
[----:B------:R-:W-:Y:S01]  /*0d10*/  FMUL R5, R5, R5 ;  /* 0x0000000505057220 */ /* 0x000fe20000400000 */
[----:B------:R-:W-:-:S03]  /*0d20*/  UISETP.GE.AND UP0, UPT, UR5, 0x3, UPT ;  /* 0x000000030500788c */ /* 0x000fc6000bf06270 */
[----:B------:R-:W2:Y:S01]  /*0d30*/  F2F.F64.F32 R16, R5 ;  /* 0x0000000500107310 */ /* 0x000ea20000201800 */
[----:B-1----:R-:W-:Y:S02]  /*0d40*/  ULEA UR5, UR18, UR5, 0x1 ;  /* 0x0000000512057291 */ /* 0x002fe4000f8e08ff */
[----:B0-----:R-:W-:Y:S01]  /*0d50*/  IADD3 R0, PT, PT, R0, UR18, RZ ;  /* 0x0000001200007c10 */ /* 0x001fe2000fffe0ff */
[----:B--2---:R-:W-:-:S04]  /*0d60*/  DMUL R16, R16, UR8 ;  /* 0x0000000810107c28 */ /* 0x004fc80008000000 */
[----:B------:R-:W-:Y:S01]  /*0d70*/  IMAD R3, R3, UR5, R0 ;  /* 0x0000000503037c24 */ /* 0x000fe2000f8e0200 */
[----:B------:R-:W-:Y:S01]  /*0d80*/  UMOV UR5, URZ ;  /* 0x000000ff00057c82 */ /* 0x000fe20008000000 */
[----:B------:R-:W-:Y:S05]  /*0d90*/  BRA.U !UP0, `(.L_x_9) ;  /* 0x0000000908747547 */ /* 0x000fea000b800000 */
[----:B------:R-:W0:Y:S01]  /*0da0*/  LDC.64 R18, c[0x0][0x388] ;  /* 0x0000e200ff127b82 */ /* 0x000e220000000a00 */
[----:B------:R-:W-:-:S05]  /*0db0*/  UMOV UR5, URZ ;  /* 0x000000ff00057c82 */ /* 0x000fca0008000000 */
.L_x_18:
[----:B------:R-:W-:Y:S01]  /*0dc0*/  I2FP.F32.U32 R0, UR5 ;  /* 0x0000000500007c45 */ /* 0x000fe20008201000 */
[----:B------:R-:W1:Y:S01]  /*0dd0*/  MUFU.RCP R4, UR15 ;  /* 0x0000000f00047d08 */ /* 0x000e620008001000 */
[----:B------:R-:W-:Y:S01]  /*0de0*/  IMAD.U32 R5, RZ, RZ, UR15 ;  /* 0x0000000fff057e24 */ /* 0x000fe2000f8e00ff */
[----:B------:R-:W-:Y:S02]  /*0df0*/  BSSY.RECONVERGENT B2, `(.L_x_10) ;  /* 0x000000f000027945 */ /* 0x000fe40003800200 */
[----:B------:R-:W-:-:S06]  /*0e00*/  FADD R2, R0, R11 ;  /* 0x0000000b00027221 */ /* 0x000fcc0000000000 */
[----:B------:R-:W2:Y:S01]  /*0e10*/  F2I.TRUNC.NTZ R2, R2 ;  /* 0x0000000200027305 */ /* 0x000ea2000020f100 */
[----:B-1----:R-:W-:-:S04]  /*0e20*/  FFMA R5, R4, -R5, 1 ;  /* 0x3f80000004057423 */ /* 0x002fc80000000805 */
[----:B------:R-:W-:Y:S01]  /*0e30*/  FFMA R5, R4, R5, R4 ;  /* 0x0000000504057223 */ /* 0x000fe20000000004 */
[----:B--2---:R-:W-:-:S04]  /*0e40*/  I2FP.F32.S32 R0, R2 ;  /* 0x0000000200007245 */ /* 0x004fc80000201400 */
[----:B------:R-:W1:Y:S01]  /*0e50*/  FCHK P0, R0, UR15 ;  /* 0x0000000f00007d02 */ /* 0x000e620008000000 */
[----:B------:R-:W-:-:S04]  /*0e60*/  FFMA R4, R0, R5, RZ ;  /* 0x0000000500047223 */ /* 0x000fc800000000ff */
[----:B------:R-:W-:-:S04]  /*0e70*/  FFMA R6, R4, -UR15, R0 ;  /* 0x8000000f04067c23 */ /* 0x000fc80008000000 */
[----:B------:R-:W-:Y:S01]  /*0e80*/  FFMA R6, R5, R6, R4 ;  /* 0x0000000605067223 */ /* 0x000fe20000000004 */
[----:B-1----:R-:W-:Y:S06]  /*0e90*/  @!P0 BRA `(.L_x_11) ;  /* 0x0000000000108947 */ /* 0x002fec0003800000 */
[----:B------:R-:W-:Y:S02]  /*0ea0*/  MOV R29, UR15 ;  /* 0x0000000f001d7c02 */ /* 0x000fe40008000f00 */
[----:B------:R-:W-:-:S07]  /*0eb0*/  MOV R22, 0xed0 ;  /* 0x00000ed000167802 */ /* 0x000fce0000000f00 */
[----:B0-----:R-:W-:Y:S05]  /*0ec0*/  CALL.REL.NOINC `($__internal_2_$__cuda_sm3x_div_rn_noftz_f32_slowpath) ;  /* 0x0000002c00ac7944 */ /* 0x001fea0003c00000 */
[----:B------:R-:W-:-:S07]  /*0ed0*/  MOV R6, R0 ;  /* 0x0000000000067202 */ /* 0x000fce0000000f00 */
.L_x_11:
[----:B------:R-:W-:Y:S05]  /*0ee0*/  BSYNC.RECONVERGENT B2 ;  /* 0x0000000000027941 */ /* 0x000fea0003800200 */
.L_x_10:
[----:B------:R-:W-:-:S05]  /*0ef0*/  IADD3 R5, PT, PT, R3, R2, RZ ;  /* 0x0000000203057210 */ /* 0x000fca0007ffe0ff */
[----:B0-----:R-:W-:-:S06]  /*0f00*/  IMAD.WIDE R4, R5, 0x8, R18 ;  /* 0x0000000805047825 */ /* 0x001fcc00078e0212 */
[----:B------:R-:W2:Y:S01]  /*0f10*/  LDG.E.64 R4, desc[UR16][R4.64] ;  /* 0x0000001004047981 */ /* 0x000ea2000c1e1b00 */
[----:B------:R-:W-:Y:S01]  /*0f20*/  FADD R6, -R21, R6 ;  /* 0x0000000615067221 */ /* 0x000fe20000000100 */
[----:B------:R-:W-:Y:S01]  /*0f30*/  UIADD3 UR18, UPT, UPT, UR5, 0x1, URZ ;  /* 0x0000000105127890 */ /* 0x000fe2000fffe0ff */
[----:B------:R-:W0:Y:S01]  /*0f40*/  MUFU.RCP R8, UR15 ;  /* 0x0000000f00087d08 */ /* 0x000e220008001000 */
[----:B------:R-:W-:Y:S02]  /*0f50*/  IMAD.U32 R25, RZ, RZ, UR15 ;  /* 0x0000000fff197e24 */ /* 0x000fe4000f8e00ff */
[----:B------:R-:W-:Y:S01]  /*0f60*/  FMUL R6, R6, R6 ;  /* 0x0000000606067220 */ /* 0x000fe20000400000 */
[----:B------:R-:W-:Y:S01]  /*0f70*/  BSSY.RECONVERGENT B2, `(.L_x_12) ;  /* 0x000001d000027945 */ /* 0x000fe20003800200 */
[----:B------:R-:W-:-:S04]  /*0f80*/  I2FP.F32.U32 R2, UR18 ;  /* 0x0000001200027c45 */ /* 0x000fc80008201000 */
[----:B------:R-:W1:Y:S01]  /*0f90*/  F2F.F64.F32 R6, R6 ;  /* 0x0000000600067310 */ /* 0x000e620000201800 */
[----:B------:R-:W-:-:S07]  /*0fa0*/  FADD R2, R2, R11 ;  /* 0x0000000b02027221 */ /* 0x000fce0000000000 */
[----:B------:R-:W3:Y:S01]  /*0fb0*/  F2I.TRUNC.NTZ R2, R2 ;  /* 0x0000000200027305 */ /* 0x000ee2000020f100 */
[----:B0-----:R-:W-:Y:S01]  /*0fc0*/  FFMA R25, R8, -R25, 1 ;  /* 0x3f80000008197423 */ /* 0x001fe20000000819 */
[----:B-1----:R-:W-:Y:S01]  /*0fd0*/  DFMA R22, R6, UR6, -R16 ;  /* 0x0000000606167c2b */ /* 0x002fe20008000810 */
[----:B---3--:R-:W-:-:S09]  /*0fe0*/  I2FP.F32.S32 R24, R2 ;  /* 0x0000000200187245 */ /* 0x008fd20000201400 */
[----:B------:R-:W0:Y:S02]  /*0ff0*/  F2F.F32.F64 R22, R22 ;  /* 0x0000001600167310 */ /* 0x000e240000301000 */
[----:B0-----:R-:W-:-:S05]  /*1000*/  FMUL R0, R22, 1.4426950216293334961 ;  /* 0x3fb8aa3b16007820 */ /* 0x001fca0000400000 */
[----:B------:R-:W-:-:S13]  /*1010*/  FSETP.GEU.AND P0, PT, R0, -126, PT ;  /* 0xc2fc00000000780b */ /* 0x000fda0003f0e000 */
[----:B------:R-:W-:-:S04]  /*1020*/  @!P0 FMUL R0, R0, 0.5 ;  /* 0x3f00000000008820 */ /* 0x000fc80000400000 */
[----:B------:R0:W1:Y:S02]  /*1030*/  MUFU.EX2 R7, R0 ;  /* 0x0000000000077308 */ /* 0x0000640000000800 */
[----:B0-----:R-:W-:-:S04]  /*1040*/  FFMA R0, R8, R25, R8 ;  /* 0x0000001908007223 */ /* 0x001fc80000000008 */
[----:B------:R-:W-:Y:S01]  /*1050*/  FFMA R25, R0, R24, RZ ;  /* 0x0000001800197223 */ /* 0x000fe200000000ff */
[----:B-1----:R-:W-:Y:S01]  /*1060*/  @!P0 FMUL R7, R7, R7 ;  /* 0x0000000707078220 */ /* 0x002fe20000400000 */
[----:B------:R-:W0:Y:S08]  /*1070*/  FCHK P0, R24, UR15 ;  /* 0x0000000f18007d02 */ /* 0x000e300008000000 */
[----:B------:R-:W1:Y:S02]  /*1080*/  F2F.F64.F32 R6, R7 ;  /* 0x0000000700067310 */ /* 0x000e640000201800 */
[----:B-1----:R-:W-:Y:S01]  /*1090*/  DMUL R22, R6, UR12 ;  /* 0x0000000c06167c28 */ /* 0x002fe20008000000 */
[----:B------:R-:W-:-:S04]  /*10a0*/  FFMA R6, R25, -UR15, R24 ;  /* 0x8000000f19067c23 */ /* 0x000fc80008000018 */
[----:B------:R-:W-:-:S05]  /*10b0*/  FFMA R0, R0, R6, R25 ;  /* 0x0000000600007223 */ /* 0x000fca0000000019 */
[----:B------:R-:W2:Y:S02]  /*10c0*/  F2F.F32.F64 R23, R22 ;  /* 0x0000001600177310 */ /* 0x000ea40000301000 */
[C---:B--2---:R-:W-:Y:S01]  /*10d0*/  FFMA R7, R23.reuse, R4, R14 ;  /* 0x0000000417077223 */ /* 0x044fe2000000000e */
[----:B------:R-:W-:Y:S01]  /*10e0*/  FFMA R8, R23, R5, R15 ;  /* 0x0000000517087223 */ /* 0x000fe2000000000f */
[----:B0-----:R-:W-:Y:S06]  /*10f0*/  @!P0 BRA `(.L_x_13) ;  /* 0x0000000000108947 */ /* 0x001fec0003800000 */
[----:B------:R-:W-:Y:S02]  /*1100*/  MOV R0, R24 ;  /* 0x0000001800007202 */ /* 0x000fe40000000f00 */
[----:B------:R-:W-:Y:S02]  /*1110*/  MOV R29, UR15 ;  /* 0x0000000f001d7c02 */ /* 0x000fe40008000f00 */
[----:B------:R-:W-:-:S07]  /*1120*/  MOV R22, 0x1140 ;  /* 0x0000114000167802 */ /* 0x000fce0000000f00 */
[----:B------:R-:W-:Y:S05]  /*1130*/  CALL.REL.NOINC `($__internal_2_$__cuda_sm3x_div_rn_noftz_f32_slowpath) ;  /* 0x0000002c00107944 */ /* 0x000fea0003c00000 */
.L_x_13:
[----:B------:R-:W-:Y:S05]  /*1140*/  BSYNC.RECONVERGENT B2 ;  /* 0x0000000000027941 */ /* 0x000fea0003800200 */
.L_x_12:
[----:B------:R-:W-:-:S05]  /*1150*/  IADD3 R5, PT, PT, R3, R2, RZ ;  /* 0x0000000203057210 */ /* 0x000fca0007ffe0ff */
[----:B------:R-:W-:-:S06]  /*1160*/  IMAD.WIDE R4, R5, 0x8, R18 ;  /* 0x0000000805047825 */ /* 0x000fcc00078e0212 */
[----:B------:R-:W2:Y:S01]  /*1170*/  LDG.E.64 R4, desc[UR16][R4.64] ;  /* 0x0000001004047981 */ /* 0x000ea2000c1e1b00 */
[----:B------:R-:W-:Y:S01]  /*1180*/  FADD R0, -R21, R0 ;  /* 0x0000000015007221 */ /* 0x000fe20000000100 */
[----:B------:R-:W-:Y:S01]  /*1190*/  UIADD3 UR18, UPT, UPT, UR5, 0x2, URZ ;  /* 0x0000000205127890 */ /* 0x000fe2000fffe0ff */
[----:B------:R-:W0:Y:S01]  /*11a0*/  MUFU.RCP R24, UR15 ;  /* 0x0000000f00187d08 */ /* 0x000e220008001000 */
[----:B------:R-:W-:Y:S01]  /*11b0*/  BSSY.RECONVERGENT B2, `(.L_x_14) ;  /* 0x000001f000027945 */ /* 0x000fe20003800200 */
[----:B------:R-:W-:-:S03]  /*11c0*/  FMUL R14, R0, R0 ;  /* 0x00000000000e7220 */ /* 0x000fc60000400000 */
[----:B------:R-:W-:-:S03]  /*11d0*/  I2FP.F32.U32 R2, UR18 ;  /* 0x0000001200027c45 */ /* 0x000fc60008201000 */
[----:B------:R-:W1:Y:S02]  /*11e0*/  F2F.F64.F32 R14, R14 ;  /* 0x0000000e000e7310 */ /* 0x000e640000201800 */
[----:B------:R-:W-:-:S06]  /*11f0*/  FADD R2, R2, R11 ;  /* 0x0000000b02027221 */ /* 0x000fcc0000000000 */
[----:B------:R-:W3:Y:S01]  /*1200*/  F2I.TRUNC.NTZ R2, R2 ;  /* 0x0000000200027305 */ /* 0x000ee2000020f100 */
[----:B-1----:R-:W-:-:S10]  /*1210*/  DFMA R22, R14, UR6, -R16 ;  /* 0x000000060e167c2b */ /* 0x002fd40008000810 */
[----:B------:R1:W4:Y:S02]  /*1220*/  F2F.F32.F64 R22, R22 ;  /* 0x0000001600167310 */ /* 0x0003240000301000 */
[----:B-1----:R-:W-:-:S04]  /*1230*/  IMAD.U32 R23, RZ, RZ, UR15 ;  /* 0x0000000fff177e24 */ /* 0x002fc8000f8e00ff */
[----:B0-----:R-:W-:Y:S01]  /*1240*/  FFMA R23, R24, -R23, 1 ;  /* 0x3f80000018177423 */ /* 0x001fe20000000817 */
[----:B----4-:R-:W-:Y:S01]  /*1250*/  FMUL R0, R22, 1.4426950216293334961 ;  /* 0x3fb8aa3b16007820 */ /* 0x010fe20000400000 */
[----:B---3--:R-:W-:-:S04]  /*1260*/  I2FP.F32.S32 R22, R2 ;  /* 0x0000000200167245 */ /* 0x008fc80000201400 */
[----:B------:R-:W-:-:S13]  /*1270*/  FSETP.GEU.AND P0, PT, R0, -126, PT ;  /* 0xc2fc00000000780b */ /* 0x000fda0003f0e000 */
[----:B------:R-:W-:-:S04]  /*1280*/  @!P0 FMUL R0, R0, 0.5 ;  /* 0x3f00000000008820 */ /* 0x000fc80000400000 */
[----:B------:R0:W1:Y:S02]  /*1290*/  MUFU.EX2 R6, R0 ;  /* 0x0000000000067308 */ /* 0x0000640000000800 */
[----:B0-----:R-:W-:-:S04]  /*12a0*/  FFMA R0, R24, R23, R24 ;  /* 0x0000001718007223 */ /* 0x001fc80000000018 */
[----:B------:R-:W-:Y:S01]  /*12b0*/  FFMA R23, R0, R22, RZ ;  /* 0x0000001600177223 */ /* 0x000fe200000000ff */
[----:B-1----:R-:W-:Y:S01]  /*12c0*/  @!P0 FMUL R6, R6, R6 ;  /* 0x0000000606068220 */ /* 0x002fe20000400000 */
[----:B------:R-:W0:Y:S08]  /*12d0*/  FCHK P0, R22, UR15 ;  /* 0x0000000f16007d02 */ /* 0x000e300008000000 */
[----:B------:R1:W3:Y:S02]  /*12e0*/  F2F.F64.F32 R14, R6 ;  /* 0x00000006000e7310 */ /* 0x0002e40000201800 */
[----:B-1----:R-:W-:-:S04]  /*12f0*/  FFMA R6, R23, -UR15, R22 ;  /* 0x8000000f17067c23 */ /* 0x002fc80008000016 */
[----:B------:R-:W-:Y:S01]  /*1300*/  FFMA R0, R0, R6, R23 ;  /* 0x0000000600007223 */ /* 0x000fe20000000017 */
[----:B---3--:R-:W-:-:S10]  /*1310*/  DMUL R14, R14, UR12 ;  /* 0x0000000c0e0e7c28 */ /* 0x008fd40008000000 */
        /* <DEDUP_REMOVED lines=8> */
.L_x_15:
[----:B------:R-:W-:Y:S05]  /*13a0*/  BSYNC.RECONVERGENT B2 ;  /* 0x0000000000027941 */ /* 0x000fea0003800200 */
.L_x_14:
        /* <DEDUP_REMOVED lines=37> */
.L_x_17:
[----:B------:R-:W-:Y:S05]  /*1600*/  BSYNC.RECONVERGENT B2 ;  /* 0x0000000000027941 */ /* 0x000fea0003800200 */
.L_x_16:
[----:B------:R-:W-:-:S05]  /*1610*/  IADD3 R15, PT, PT, R3, R2, RZ ;  /* 0x00000002030f7210 */ /* 0x000fca0007ffe0ff */
[----:B------:R-:W-:-:S06]  /*1620*/  IMAD.WIDE R14, R15, 0x8, R18 ;  /* 0x000000080f0e7825 */ /* 0x000fcc00078e0212 */
[----:B------:R-:W2:Y:S01]  /*1630*/  LDG.E.64 R14, desc[UR16][R14.64] ;  /* 0x000000100e0e7981 */ /* 0x000ea2000c1e1b00 */
[----:B------:R-:W-:Y:S01]  /*1640*/  FADD R0, -R21, R0 ;  /* 0x0000000015007221 */ /* 0x000fe20000000100 */
[----:B------:R-:W-:-:S03]  /*1650*/  UIADD3 UR5, UPT, UPT, UR5, 0x4, URZ ;  /* 0x0000000405057890 */ /* 0x000fc6000fffe0ff */
[----:B------:R-:W-:Y:S01]  /*1660*/  FMUL R0, R0, R0 ;  /* 0x0000000000007220 */ /* 0x000fe20000400000 */
[----:B------:R-:W-:-:S03]  /*1670*/  UISETP.NE.AND UP0, UPT, UR5, UR11, UPT ;  /* 0x0000000b0500728c */ /* 0x000fc6000bf05270 */
[----:B------:R-:W0:Y:S02]  /*1680*/  F2F.F64.F32 R4, R0 ;  /* 0x0000000000047310 */ /* 0x000e240000201800 */
[----:B0-----:R-:W-:-:S10]  /*1690*/  DFMA R4, R4, UR6, -R16 ;  /* 0x0000000604047c2b */ /* 0x001fd40008000810 */
[----:B------:R-:W0:Y:S02]  /*16a0*/  F2F.F32.F64 R4, R4 ;  /* 0x0000000400047310 */ /* 0x000e240000301000 */
[----:B0-----:R-:W-:-:S05]  /*16b0*/  FMUL R2, R4, 1.4426950216293334961 ;  /* 0x3fb8aa3b04027820 */ /* 0x001fca0000400000 */
[----:B------:R-:W-:-:S13]  /*16c0*/  FSETP.GEU.AND P0, PT, R2, -126, PT ;  /* 0xc2fc00000200780b */ /* 0x000fda0003f0e000 */
[----:B------:R-:W-:-:S04]  /*16d0*/  @!P0 FMUL R2, R2, 0.5 ;  /* 0x3f00000002028820 */ /* 0x000fc80000400000 */
[----:B------:R-:W0:Y:S02]  /*16e0*/  MUFU.EX2 R6, R2 ;  /* 0x0000000200067308 */ /* 0x000e240000000800 */
[----:B0-----:R-:W-:-:S06]  /*16f0*/  @!P0 FMUL R6, R6, R6 ;  /* 0x0000000606068220 */ /* 0x001fcc0000400000 */
[----:B------:R-:W0:Y:S02]  /*1700*/  F2F.F64.F32 R22, R6 ;  /* 0x0000000600167310 */ /* 0x000e240000201800 */
[----:B0-----:R-:W-:-:S10]  /*1710*/  DMUL R22, R22, UR12 ;  /* 0x0000000c16167c28 */ /* 0x001fd40008000000 */
[----:B------:R-:W2:Y:S02]  /*1720*/  F2F.F32.F64 R22, R22 ;  /* 0x0000001600167310 */ /* 0x000ea40000301000 */
[C---:B--2---:R-:W-:Y:S01]  /*1730*/  FFMA R14, R22.reuse, R14, R7 ;  /* 0x0000000e160e7223 */ /* 0x044fe20000000007 */
[----:B------:R-:W-:Y:S01]  /*1740*/  FFMA R15, R22, R15, R8 ;  /* 0x0000000f160f7223 */ /* 0x000fe20000000008 */
[----:B------:R-:W-:Y:S06]  /*1750*/  BRA.U UP0, `(.L_x_18) ;  /* 0xfffffff500987547 */ /* 0x000fec000b83ffff */
[----:B------:R-:W-:-:S05]  /*1760*/  UMOV UR5, UR11 ;  /* 0x0000000b00057c82 */ /* 0x000fca0008000000 */
.L_x_9:
[----:B------:R-:W-:-:S09]  /*1770*/  ULOP3.LUT UP0, URZ, UR14, 0x2, URZ, 0xc0, !UPT ;  /* 0x000000020eff7892 */ /* 0x000fd2000f80c0ff */
[----:B------:R-:W-:Y:S05]  /*1780*/  BRA.U !UP0, `(.L_x_19) ;  /* 0x0000000508387547 */ /* 0x000fea000b800000 */
[----:B------:R-:W-:Y:S01]  /*1790*/  I2FP.F32.U32 R0, UR5 ;  /* 0x0000000500007c45 */ /* 0x000fe20008201000 */
[----:B------:R-:W0:Y:S01]  /*17a0*/  MUFU.RCP R4, UR15 ;  /* 0x0000000f00047d08 */ /* 0x000e220008001000 */
[----:B------:R-:W-:Y:S01]  /*17b0*/  IMAD.U32 R5, RZ, RZ, UR15 ;  /* 0x0000000fff057e24 */ /* 0x000fe2000f8e00ff */
[----:B------:R-:W-:Y:S02]  /*17c0*/  BSSY.RECONVERGENT B2, `(.L_x_20) ;  /* 0x000000f000027945 */ /* 0x000fe40003800200 */
[----:B------:R-:W-:-:S06]  /*17d0*/  FADD R2, R0, R11 ;  /* 0x0000000b00027221 */ /* 0x000fcc0000000000 */
[----:B------:R-:W1:Y:S01]  /*17e0*/  F2I.TRUNC.NTZ R2, R2 ;  /* 0x0000000200027305 */ /* 0x000e62000020f100 */
[----:B0-----:R-:W-:-:S04]  /*17f0*/  FFMA R5, R4, -R5, 1 ;  /* 0x3f80000004057423 */ /* 0x001fc80000000805 */
[----:B------:R-:W-:Y:S01]  /*1800*/  FFMA R0, R4, R5, R4 ;  /* 0x0000000504007223 */ /* 0x000fe20000000004 */
[----:B-1----:R-:W-:-:S04]  /*1810*/  I2FP.F32.S32 R6, R2 ;  /* 0x0000000200067245 */ /* 0x002fc80000201400 */
[----:B------:R-:W0:Y:S01]  /*1820*/  FCHK P0, R6, UR15 ;  /* 0x0000000f06007d02 */ /* 0x000e220008000000 */
[----:B------:R-:W-:-:S04]  /*1830*/  FFMA R5, R0, R6, RZ ;  /* 0x0000000600057223 */ /* 0x000fc800000000ff */
[----:B------:R-:W-:-:S04]  /*1840*/  FFMA R4, R5, -UR15, R6 ;  /* 0x8000000f05047c23 */ /* 0x000fc80008000006 */
[----:B------:R-:W-:Y:S01]  /*1850*/  FFMA R0, R0, R4, R5 ;  /* 0x0000000400007223 */ /* 0x000fe20000000005 */
[----:B0-----:R-:W-:Y:S06]  /*1860*/  @!P0 BRA `(.L_x_21) ;  /* 0x0000000000108947 */ /* 0x001fec0003800000 */
[----:B------:R-:W-:Y:S02]  /*1870*/  MOV R0, R6 ;  /* 0x0000000600007202 */ /* 0x000fe40000000f00 */
[----:B------:R-:W-:Y:S02]  /*1880*/  MOV R29, UR15 ;  /* 0x0000000f001d7c02 */ /* 0x000fe40008000f00 */
[----:B------:R-:W-:-:S07]  /*1890*/  MOV R22, 0x18b0 ;  /* 0x000018b000167802 */ /* 0x000fce0000000f00 */
[----:B------:R-:W-:Y:S05]  /*18a0*/  CALL.REL.NOINC `($__internal_2_$__cuda_sm3x_div_rn_noftz_f32_slowpath) ;  /* 0x0000002400347944 */ /* 0x000fea0003c00000 */
.L_x_21:
[----:B------:R-:W-:Y:S05]  /*18b0*/  BSYNC.RECONVERGENT B2 ;  /* 0x0000000000027941 */ /* 0x000fea0003800200 */
.L_x_20:
[----:B------:R-:W0:Y:S01]  /*18c0*/  LDC.64 R4, c[0x0][0x388] ;  /* 0x0000e200ff047b82 */ /* 0x000e220000000a00 */
        /* <DEDUP_REMOVED lines=37> */
.L_x_23:
[----:B------:R-:W-:Y:S05]  /*1b20*/  BSYNC.RECONVERGENT B2 ;  /* 0x0000000000027941 */ /* 0x000fea0003800200 */
.L_x_22:
[----:B------:R-:W0:Y:S01]  /*1b30*/  LDC.64 R14, c[0x0][0x388] ;  /* 0x0000e200ff0e7b82 */ /* 0x000e220000000a00 */
[----:B------:R-:W-:-:S05]  /*1b40*/  IADD3 R5, PT, PT, R3, R2, RZ ;  /* 0x0000000203057210 */ /* 0x000fca0007ffe0ff */
[----:B0-----:R-:W-:-:S06]  /*1b50*/  IMAD.WIDE R14, R5, 0x8, R14 ;  /* 0x00000008050e7825 */ /* 0x001fcc00078e020e */
[----:B------:R-:W2:Y:S01]  /*1b60*/  LDG.E.64 R14, desc[UR16][R14.64] ;  /* 0x000000100e0e7981 */ /* 0x000ea2000c1e1b00 */
[----:B------:R-:W-:Y:S01]  /*1b70*/  FADD R0, -R21, R0 ;  /* 0x0000000015007221 */ /* 0x000fe20000000100 */
[----:B------:R-:W-:-:S03]  /*1b80*/  UIADD3 UR5, UPT, UPT, UR5, 0x2, URZ ;  /* 0x0000000205057890 */ /* 0x000fc6000fffe0ff */
[----:B------:R-:W-:-:S04]  /*1b90*/  FMUL R0, R0, R0 ;  /* 0x0000000000007220 */ /* 0x000fc80000400000 */
        /* <DEDUP_REMOVED lines=12> */
[----:B------:R-:W-:-:S07]  /*1c60*/  FFMA R15, R18, R15, R8 ;  /* 0x0000000f120f7223 */ /* 0x000fce0000000008 */
.L_x_19:
        /* <DEDUP_REMOVED lines=18> */
.L_x_25:
[----:B------:R-:W-:Y:S05]  /*1d90*/  BSYNC.RECONVERGENT B2 ;  /* 0x0000000000027941 */ /* 0x000fea0003800200 */
.L_x_24:
[----:B------:R-:W0:Y:S01]  /*1da0*/  LDC.64 R4, c[0x0][0x388] ;  /* 0x0000e200ff047b82 */ /* 0x000e220000000a00 */
[----:B------:R-:W-:-:S05]  /*1db0*/  IADD3 R3, PT, PT, R3, R2, RZ ;  /* 0x0000000203037210 */ /* 0x000fca0007ffe0ff */
[----:B0-----:R-:W-:-:S06]  /*1dc0*/  IMAD.WIDE R2, R3, 0x8, R4 ;  /* 0x0000000803027825 */ /* 0x001fcc00078e0204 */
[----:B------:R-:W2:Y:S01]  /*1dd0*/  LDG.E.64 R2, desc[UR16][R2.64] ;  /* 0x0000001002027981 */ /* 0x000ea2000c1e1b00 */
[----:B------:R-:W-:Y:S01]  /*1de0*/  FADD R0, -R21, R0 ;  /* 0x0000000015007221 */ /* 0x000fe20000000100 */
[----:B------:R-:W-:-:S03]  /*1df0*/  UISETP.NE.AND UP0, UPT, UR4, UR19, UPT ;  /* 0x000000130400728c */ /* 0x000fc6000bf05270 */
        /* <DEDUP_REMOVED lines=14> */
[----:B------:R-:W-:Y:S06]  /*1ee0*/  BRA.U !UP0, `(.L_x_0) ;  /* 0x0000001508b87547 */ /* 0x000fec000b800000 */
[----:B------:R-:W-:Y:S01]  /*1ef0*/  UIADD3 UR4, UPT, UPT, UR4, 0x1, URZ ;  /* 0x0000000104047890 */ /* 0x000fe2000fffe0ff */
[----:B------:R-:W-:Y:S11]  /*1f00*/  BRA `(.L_x_26) ;  /* 0xffffffec00187947 */ /* 0x000ff6000383ffff */
.L_x_3:
[----:B------:R-:W-:Y:S01]  /*1f10*/  VIADD R2, R5, 0xf3000000 ;  /* 0xf300000005027836 */ /* 0x000fe20000000000 */
[----:B------:R0:W1:Y:S04]  /*1f20*/  MUFU.RSQ R0, R5 ;  /* 0x0000000500007308 */ /* 0x0000680000001400 */
[----:B------:R-:W-:-:S13]  /*1f30*/  ISETP.GT.U32.AND P0, PT, R2, 0x727fffff, PT ;  /* 0x727fffff0200780c */ /* 0x000fda0003f04070 */
[----:B01----:R-:W-:Y:S05]  /*1f40*/  @!P0 BRA `(.L_x_27) ;  /* 0x0000000000108947 */ /* 0x003fea0003800000 */
[----:B------:R-:W-:Y:S02]  /*1f50*/  MOV R0, R5 ;  /* 0x0000000500007202 */ /* 0x000fe40000000f00 */
[----:B------:R-:W-:-:S07]  /*1f60*/  MOV R6, 0x1f80 ;  /* 0x00001f8000067802 */ /* 0x000fce0000000f00 */
[----:B------:R-:W-:Y:S05]  /*1f70*/  CALL.REL.NOINC `($__internal_1_$__cuda_sm20_sqrt_rn_f32_slowpath) ;  /* 0x0000001c00207944 */ /* 0x000fea0003c00000 */
[----:B------:R-:W-:Y:S05]  /*1f80*/  BRA `(.L_x_28) ;  /* 0x0000000000107947 */ /* 0x000fea0003800000 */
.L_x_27:
[C---:B------:R-:W-:Y:S01]  /*1f90*/  FMUL.FTZ R4, R0.reuse, R5 ;  /* 0x0000000500047220 */ /* 0x040fe20000410000 */
[----:B------:R-:W-:-:S03]  /*1fa0*/  FMUL.FTZ R0, R0, 0.5 ;  /* 0x3f00000000007820 */ /* 0x000fc60000410000 */
[----:B------:R-:W-:-:S04]  /*1fb0*/  FFMA R5, -R4, R4, R5 ;  /* 0x0000000404057223 */ /* 0x000fc80000000105 */
[----:B------:R-:W-:-:S07]  /*1fc0*/  FFMA R4, R5, R0, R4 ;  /* 0x0000000005047223 */ /* 0x000fce0000000004 */
.L_x_28:
        /* <DEDUP_REMOVED lines=16> */
[----:B------:R-:W-:-:S05]  /*20d0*/  FFMA R0, RZ, R5, R3 ;  /* 0x00000005ff007223 */ /* 0x000fca0000000003 */
[----:B------:R-:W-:-:S13]  /*20e0*/  FSETP.GT.AND P0, PT, |R0|, 1.469367938527859385e-39, PT ;  /* 0x001000000000780b */ /* 0x000fda0003f04200 */
[----:B------:R-:W-:Y:S05]  /*20f0*/  @P0 BRA `(.L_x_29) ;  /* 0x00000000001c0947 */ /* 0x000fea0003800000 */
[----:B------:R-:W-:Y:S01]  /*2100*/  MOV R2, R4 ;  /* 0x0000000400027202 */ /* 0x000fe20000000f00 */
[----:B------:R-:W-:Y:S01]  /*2110*/  IMAD.MOV.U32 R6, RZ, RZ, 0x54442d18 ;  /* 0x54442d18ff067424 */ /* 0x000fe200078e00ff */
[----:B------:R-:W-:Y:S02]  /*2120*/  MOV R7, 0x400921fb ;  /* 0x400921fb00077802 */ /* 0x000fe40000000f00 */
[----:B------:R-:W-:-:S07]  /*2130*/  MOV R28, 0x2150 ;  /* 0x00002150001c7802 */ /* 0x000fce0000000f00 */
[----:B------:R-:W-:Y:S05]  /*2140*/  CALL.REL.NOINC `($__internal_0_$__cuda_sm20_div_rn_f64_full) ;  /* 0x0000001400387944 */ /* 0x000fea0003c00000 */
[----:B------:R-:W-:Y:S02]  /*2150*/  MOV R2, UR4 ;  /* 0x0000000400027c02 */ /* 0x000fe40008000f00 */
[----:B------:R-:W-:-:S07]  /*2160*/  MOV R3, UR5 ;  /* 0x0000000500037c02 */ /* 0x000fce0008000f00 */
.L_x_29:
[----:B------:R-:W-:Y:S02]  /*2170*/  UISETP.LT.AND UP0, UPT, URZ, UR10, UPT ;  /* 0x0000000aff00728c */ /* 0x000fe4000bf01270 */
[----:B------:R-:W-:Y:S02]  /*2180*/  ULOP3.LUT UR13, UR11, 0x3, URZ, 0xc0, !UPT ;  /* 0x000000030b0d7892 */ /* 0x000fe4000f8ec0ff */
[----:B------:R-:W-:Y:S02]  /*2190*/  ULOP3.LUT UR11, UR11, 0x7ffffffc, URZ, 0xc0, !UPT ;  /* 0x7ffffffc0b0b7892 */ /* 0x000fe4000f8ec0ff */
[----:B------:R-:W-:Y:S01]  /*21a0*/  USEL UR18, URZ, UR10, !UP0 ;  /* 0x0000000aff127287 */ /* 0x000fe2000c000000 */
[----:B------:R-:W-:-:S11]  /*21b0*/  UMOV UR4, URZ ;  /* 0x000000ff00047c82 */ /* 0x000fd60008000000 */
.L_x_49:
[----:B0-----:R-:W0:Y:S01]  /*21c0*/  LDCU UR5, c[0x0][0x3b4] ;  /* 0x00007680ff0577ac */ /* 0x001e220008000800 */
[----:B------:R-:W-:Y:S01]  /*21d0*/  I2FP.F32.U32 R0, UR4 ;  /* 0x0000000400007c45 */ /* 0x000fe20008201000 */
[----:B------:R-:W-:Y:S01]  /*21e0*/  BSSY.RECONVERGENT B2, `(.L_x_30) ;  /* 0x0000015000027945 */ /* 0x000fe20003800200 */
[----:B------:R-:W-:-:S03]  /*21f0*/  UISETP.NE.AND UP0, UPT, UR4, UR18, UPT ;  /* 0x000000120400728c */ /* 0x000fc6000bf05270 */
[----:B------:R-:W-:Y:S01]  /*2200*/  FADD R7, R0, R9 ;  /* 0x0000000900077221 */ /* 0x000fe20000000000 */
[----:B------:R-:W-:-:S05]  /*2210*/  UIADD3 UR4, UPT, UPT, UR4, 0x1, URZ ;  /* 0x0000000104047890 */ /* 0x000fca000fffe0ff */
[----:B-1----:R-:W1:Y:S01]  /*2220*/  F2I.TRUNC.NTZ R7, R7 ;  /* 0x0000000700077305 */ /* 0x002e62000020f100 */
        /* <DEDUP_REMOVED lines=13> */
[----:B------:R-:W-:Y:S01]  /*2300*/  IMAD.MOV.U32 R0, RZ, RZ, R6 ;  /* 0x000000ffff007224 */ /* 0x000fe200078e0006 */
[----:B------:R-:W-:-:S07]  /*2310*/  MOV R22, 0x2330 ;  /* 0x0000233000167802 */ /* 0x000fce0000000f00 */
[----:B------:R-:W-:Y:S05]  /*2320*/  CALL.REL.NOINC `($__internal_2_$__cuda_sm3x_div_rn_noftz_f32_slowpath) ;  /* 0x0000001800947944 */ /* 0x000fea0003c00000 */
.L_x_31:
[----:B------:R-:W-:Y:S05]  /*2330*/  BSYNC.RECONVERGENT B2 ;  /* 0x0000000000027941 */ /* 0x000fea0003800200 */
.L_x_30:
        /* <DEDUP_REMOVED lines=14> */
[----:B------:R-:W1:Y:S01]  /*2420*/  LDCU UR14, c[0x0][0x3b0] ;  /* 0x00007600ff0e77ac */ /* 0x000e620008000800 */
[----:B------:R-:W-:-:S05]  /*2430*/  UMOV UR5, URZ ;  /* 0x000000ff00057c82 */ /* 0x000fca0008000000 */
.L_x_41:
[----:B------:R-:W-:Y:S01]  /*2440*/  I2FP.F32.U32 R0, UR5 ;  /* 0x0000000500007c45 */ /* 0x000fe20008201000 */
[----:B-1----:R-:W-:Y:S01]  /*2450*/  USHF.L.U32 UR12, UR14, 0x1, URZ ;  /* 0x000000010e0c7899 */ /* 0x002fe200080006ff */
[----:B------:R-:W-:Y:S03]  /*2460*/  BSSY.RECONVERGENT B2, `(.L_x_33) ;  /* 0x0000011000027945 */ /* 0x000fe60003800200 */
[----:B------:R-:W-:Y:S02]  /*2470*/  FADD R27, R0, R11 ;  /* 0x0000000b001b7221 */ /* 0x000fe40000000000 */
[----:B------:R-:W-:-:S04]  /*2480*/  I2FP.F32.S32 R7, UR12 ;  /* 0x0000000c00077c45 */ /* 0x000fc80008201400 */
[----:B------:R-:W1:Y:S08]  /*2490*/  F2I.TRUNC.NTZ R27, R27 ;  /* 0x0000001b001b7305 */ /* 0x000e70000020f100 */
[----:B------:R-:W2:Y:S01]  /*24a0*/  MUFU.RCP R4, R7 ;  /* 0x0000000700047308 */ /* 0x000ea20000001000 */
[----:B-1----:R-:W-:-:S07]  /*24b0*/  I2FP.F32.S32 R6, R27 ;  /* 0x0000001b00067245 */ /* 0x002fce0000201400 */
[----:B------:R-:W1:Y:S01]  /*24c0*/  FCHK P0, R6, R7 ;  /* 0x0000000706007302 */ /* 0x000e620000000000 */
[----:B--2---:R-:W-:-:S04]  /*24d0*/  FFMA R5, -R7, R4, 1 ;  /* 0x3f80000007057423 */ /* 0x004fc80000000104 */
[----:B------:R-:W-:-:S04]  /*24e0*/  FFMA R0, R4, R5, R4 ;  /* 0x0000000504007223 */ /* 0x000fc80000000004 */
[----:B------:R-:W-:-:S04]  /*24f0*/  FFMA R4, R0, R6, RZ ;  /* 0x0000000600047223 */ /* 0x000fc800000000ff */
[----:B------:R-:W-:-:S04]  /*2500*/  FFMA R5, -R7, R4, R6 ;  /* 0x0000000407057223 */ /* 0x000fc80000000106 */
[----:B------:R-:W-:Y:S01]  /*2510*/  FFMA R0, R0, R5, R4 ;  /* 0x0000000500007223 */ /* 0x000fe20000000004 */
[----:B-1----:R-:W-:Y:S06]  /*2520*/  @!P0 BRA `(.L_x_34) ;  /* 0x0000000000108947 */ /* 0x002fec0003800000 */
[----:B------:R-:W-:Y:S01]  /*2530*/  MOV R0, R6 ;  /* 0x0000000600007202 */ /* 0x000fe20000000f00 */
[----:B------:R-:W-:Y:S01]  /*2540*/  IMAD.MOV.U32 R29, RZ, RZ, R7 ;  /* 0x000000ffff1d7224 */ /* 0x000fe200078e0007 */
[----:B------:R-:W-:-:S07]  /*2550*/  MOV R22, 0x2570 ;  /* 0x0000257000167802 */ /* 0x000fce0000000f00 */
[----:B0-----:R-:W-:Y:S05]  /*2560*/  CALL.REL.NOINC `($__internal_2_$__cuda_sm3x_div_rn_noftz_f32_slowpath) ;  /* 0x0000001800047944 */ /* 0x001fea0003c00000 */
.L_x_34:
[----:B------:R-:W-:Y:S05]  /*2570*/  BSYNC.RECONVERGENT B2 ;  /* 0x0000000000027941 */ /* 0x000fea0003800200 */
.L_x_33:
[----:B------:R-:W-:-:S04]  /*2580*/  FADD R0, -R21, R0 ;  /* 0x0000000015007221 */ /* 0x000fc80000000100 */
[----:B------:R-:W-:-:S04]  /*2590*/  FMUL R0, R0, R0 ;  /* 0x0000000000007220 */ /* 0x000fc80000400000 */
[----:B------:R-:W1:Y:S02]  /*25a0*/  F2F.F64.F32 R4, R0 ;  /* 0x0000000000047310 */ /* 0x000e640000201800 */
[----:B-1----:R-:W-:-:S10]  /*25b0*/  DFMA R22, R4, UR6, -R16 ;  /* 0x0000000604167c2b */ /* 0x002fd40008000810 */
[----:B------:R-:W1:Y:S02]  /*25c0*/  F2F.F32.F64 R22, R22 ;  /* 0x0000001600167310 */ /* 0x000e640000301000 */
[----:B-1----:R-:W-:-:S05]  /*25d0*/  FMUL R6, R22, 1.4426950216293334961 ;  /* 0x3fb8aa3b16067820 */ /* 0x002fca0000400000 */
[----:B------:R-:W-:-:S13]  /*25e0*/  FSETP.GEU.AND P0, PT, R6, -126, PT ;  /* 0xc2fc00000600780b */ /* 0x000fda0003f0e000 */
[----:B------:R-:W-:-:S04]  /*25f0*/  @!P0 FMUL R6, R6, 0.5 ;  /* 0x3f00000006068820 */ /* 0x000fc80000400000 */
[----:B------:R-:W1:Y:S01]  /*2600*/  MUFU.EX2 R26, R6 ;  /* 0x00000006001a7308 */ /* 0x000e620000000800 */
[----:B------:R-:W-:Y:S01]  /*2610*/  UIADD3 UR12, UPT, UPT, UR5, 0x1, URZ ;  /* 0x00000001050c7890 */ /* 0x000fe2000fffe0ff */
[----:B-1----:R-:W-:-:S06]  /*2620*/  @!P0 FMUL R26, R26, R26 ;  /* 0x0000001a1a1a8220 */ /* 0x002fcc0000400000 */
[----:B------:R-:W1:Y:S01]  /*2630*/  F2F.F64.F32 R4, R26 ;  /* 0x0000001a00047310 */ /* 0x000e620000201800 */
[----:B------:R-:W-:Y:S01]  /*2640*/  I2FP.F32.U32 R0, UR12 ;  /* 0x0000000c00007c45 */ /* 0x000fe20008201000 */
[----:B-1----:R-:W-:Y:S01]  /*2650*/  DMUL R24, R4, R2 ;  /* 0x0000000204187228 */ /* 0x002fe20000000000 */
[----:B------:R-:W-:-:S03]  /*2660*/  IADD3 R5, PT, PT, R8, R27, RZ ;  /* 0x0000001b08057210 */ /* 0x000fc60007ffe0ff */
[----:B------:R-:W-:Y:S02]  /*2670*/  FADD R27, R0, R11 ;  /* 0x0000000b001b7221 */ /* 0x000fe40000000000 */
[----:B------:R-:W-:Y:S01]  /*2680*/  MUFU.RCP R6, R7 ;  /* 0x0000000700067308 */ /* 0x000fe20000001000 */
[----:B0-----:R-:W-:-:S07]  /*2690*/  IMAD.WIDE R4, R5, 0x8, R18 ;  /* 0x0000000805047825 */ /* 0x001fce00078e0212 */
[----:B------:R-:W0:Y:S08]  /*26a0*/  F2I.TRUNC.NTZ R27, R27 ;  /* 0x0000001b001b7305 */ /* 0x000e30000020f100 */
[----:B------:R1:W2:Y:S01]  /*26b0*/  F2F.F32.F64 R24, R24 ;  /* 0x0000001800187310 */ /* 0x0002a20000301000 */
[----:B0-----:R-:W-:Y:S01]  /*26c0*/  I2FP.F32.S32 R22, R27 ;  /* 0x0000001b00167245 */ /* 0x001fe20000201400 */
[----:B-1----:R-:W-:-:S06]  /*26d0*/  FFMA R25, -R7, R6, 1 ;  /* 0x3f80000007197423 */ /* 0x002fcc0000000106 */
[----:B------:R-:W0:Y:S01]  /*26e0*/  FCHK P0, R22, R7 ;  /* 0x0000000716007302 */ /* 0x000e220000000000 */
[----:B------:R-:W-:Y:S01]  /*26f0*/  FFMA R0, R6, R25, R6 ;  /* 0x0000001906007223 */ /* 0x000fe20000000006 */
[-C--:B--2---:R-:W-:Y:S01]  /*2700*/  FMUL R23, R14, R24.reuse ;  /* 0x000000180e177220 */ /* 0x084fe20000400000 */
[----:B------:R-:W-:Y:S02]  /*2710*/  FMUL R29, R15, R24 ;  /* 0x000000180f1d7220 */ /* 0x000fe40000400000 */
[----:B------:R-:W-:Y:S02]  /*2720*/  FFMA R6, R0, R22, RZ ;  /* 0x0000001600067223 */ /* 0x000fe400000000ff */
[----:B------:R-:W-:Y:S01]  /*2730*/  REDG.E.ADD.F32.FTZ.RN.STRONG.GPU desc[UR16][R4.64], R23 ;  /* 0x00000017040079a6 */ /* 0x000fe2000c12f310 */
[----:B------:R-:W-:Y:S03]  /*2740*/  BSSY.RECONVERGENT B2, `(.L_x_35) ;  /* 0x0000009000027945 */ /* 0x000fe60003800200 */
[----:B------:R1:W-:Y:S02]  /*2750*/  REDG.E.ADD.F32.FTZ.RN.STRONG.GPU desc[UR16][R4.64+0x4], R29 ;  /* 0x0000041d040079a6 */ /* 0x0003e4000c12f310 */
[----:B-1----:R-:W-:-:S04]  /*2760*/  FFMA R5, -R7, R6, R22 ;  /* 0x0000000607057223 */ /* 0x002fc80000000116 */
[----:B------:R-:W-:Y:S01]  /*2770*/  FFMA R0, R0, R5, R6 ;  /* 0x0000000500007223 */ /* 0x000fe20000000006 */
[----:B0-----:R-:W-:Y:S06]  /*2780*/  @!P0 BRA `(.L_x_36) ;  /* 0x0000000000108947 */ /* 0x001fec0003800000 */
[----:B------:R-:W-:Y:S02]  /*2790*/  MOV R0, R22 ;  /* 0x0000001600007202 */ /* 0x000fe40000000f00 */
[----:B------:R-:W-:Y:S02]  /*27a0*/  MOV R29, R7 ;  /* 0x00000007001d7202 */ /* 0x000fe40000000f00 */
[----:B------:R-:W-:-:S07]  /*27b0*/  MOV R22, 0x27d0 ;  /* 0x000027d000167802 */ /* 0x000fce0000000f00 */
[----:B------:R-:W-:Y:S05]  /*27c0*/  CALL.REL.NOINC `($__internal_2_$__cuda_sm3x_div_rn_noftz_f32_slowpath) ;  /* 0x00000014006c7944 */ /* 0x000fea0003c00000 */
.L_x_36:
[----:B------:R-:W-:Y:S05]  /*27d0*/  BSYNC.RECONVERGENT B2 ;  /* 0x0000000000027941 */ /* 0x000fea0003800200 */
.L_x_35:
[----:B------:R-:W-:-:S04]  /*27e0*/  FADD R0, -R21, R0 ;  /* 0x0000000015007221 */ /* 0x000fc80000000100 */
[----:B------:R-:W-:-:S04]  /*27f0*/  FMUL R0, R0, R0 ;  /* 0x0000000000007220 */ /* 0x000fc80000400000 */
[----:B------:R-:W0:Y:S02]  /*2800*/  F2F.F64.F32 R4, R0 ;  /* 0x0000000000047310 */ /* 0x000e240000201800 */
[----:B0-----:R-:W-:-:S10]  /*2810*/  DFMA R22, R4, UR6, -R16 ;  /* 0x0000000604167c2b */ /* 0x001fd40008000810 */
[----:B------:R-:W0:Y:S02]  /*2820*/  F2F.F32.F64 R22, R22 ;  /* 0x0000001600167310 */ /* 0x000e240000301000 */
[----:B0-----:R-:W-:-:S05]  /*2830*/  FMUL R6, R22, 1.4426950216293334961 ;  /* 0x3fb8aa3b16067820 */ /* 0x001fca0000400000 */
[----:B------:R-:W-:-:S13]  /*2840*/  FSETP.GEU.AND P0, PT, R6, -126, PT ;  /* 0xc2fc00000600780b */ /* 0x000fda0003f0e000 */
[----:B------:R-:W-:-:S04]  /*2850*/  @!P0 FMUL R6, R6, 0.5 ;  /* 0x3f00000006068820 */ /* 0x000fc80000400000 */
[----:B------:R-:W0:Y:S01]  /*2860*/  MUFU.EX2 R26, R6 ;  /* 0x00000006001a7308 */ /* 0x000e220000000800 */
[----:B------:R-:W-:Y:S01]  /*2870*/  UIADD3 UR12, UPT, UPT, UR5, 0x2, URZ ;  /* 0x00000002050c7890 */ /* 0x000fe2000fffe0ff */
[----:B0-----:R-:W-:-:S06]  /*2880*/  @!P0 FMUL R26, R26, R26 ;  /* 0x0000001a1a1a8220 */ /* 0x001fcc0000400000 */
[----:B------:R-:W0:Y:S01]  /*2890*/  F2F.F64.F32 R4, R26 ;  /* 0x0000001a00047310 */ /* 0x000e220000201800 */
[----:B------:R-:W-:Y:S01]  /*28a0*/  I2FP.F32.U32 R0, UR12 ;  /* 0x0000000c00007c45 */ /* 0x000fe20008201000 */
[----:B0-----:R-:W-:Y:S01]  /*28b0*/  DMUL R24, R4, R2 ;  /* 0x0000000204187228 */ /* 0x001fe20000000000 */
[----:B------:R-:W-:-:S03]  /*28c0*/  IMAD.IADD R5, R8, 0x1, R27 ;  /* 0x0000000108057824 */ /* 0x000fc600078e021b */
[----:B------:R-:W-:Y:S02]  /*28d0*/  FADD R27, R0, R11 ;  /* 0x0000000b001b7221 */ /* 0x000fe40000000000 */
[----:B------:R-:W-:Y:S01]  /*28e0*/  MUFU.RCP R6, R7 ;  /* 0x0000000700067308 */ /* 0x000fe20000001000 */
[----:B------:R-:W-:-:S07]  /*28f0*/  IMAD.WIDE R4, R5, 0x8, R18 ;  /* 0x0000000805047825 */ /* 0x000fce00078e0212 */
        /* <DEDUP_REMOVED lines=19> */
.L_x_38:
[----:B------:R-:W-:Y:S05]  /*2a30*/  BSYNC.RECONVERGENT B2 ;  /* 0x0000000000027941 */ /* 0x000fea0003800200 */
.L_x_37:
        /* <DEDUP_REMOVED lines=14> */
[----:B------:R-:W-:-:S03]  /*2b20*/  IADD3 R5, PT, PT, R8, R27, RZ ;  /* 0x0000001b08057210 */ /* 0x000fc60007ffe0ff */
        /* <DEDUP_REMOVED lines=18> */
[----:B------:R-:W-:Y:S01]  /*2c50*/  IMAD.MOV.U32 R0, RZ, RZ, R22 ;  /* 0x000000ffff007224 */ /* 0x000fe200078e0016 */
[----:B------:R-:W-:Y:S02]  /*2c60*/  MOV R29, R7 ;  /* 0x00000007001d7202 */ /* 0x000fe40000000f00 */
[----:B------:R-:W-:-:S07]  /*2c70*/  MOV R22, 0x2c90 ;  /* 0x00002c9000167802 */ /* 0x000fce0000000f00 */
[----:B------:R-:W-:Y:S05]  /*2c80*/  CALL.REL.NOINC `($__internal_2_$__cuda_sm3x_div_rn_noftz_f32_slowpath) ;  /* 0x00000010003c7944 */ /* 0x000fea0003c00000 */
.L_x_40:
[----:B------:R-:W-:Y:S05]  /*2c90*/  BSYNC.RECONVERGENT B2 ;  /* 0x0000000000027941 */ /* 0x000fea0003800200 */
.L_x_39:
        /* <DEDUP_REMOVED lines=11> */
[----:B0-----:R-:W-:Y:S01]  /*2d50*/  DMUL R22, R4, R2 ;  /* 0x0000000204167228 */ /* 0x001fe20000000000 */
[----:B------:R-:W-:-:S05]  /*2d60*/  IADD3 R5, PT, PT, R8, R27, RZ ;  /* 0x0000001b08057210 */ /* 0x000fca0007ffe0ff */
[----:B------:R-:W-:-:S04]  /*2d70*/  IMAD.WIDE R4, R5, 0x8, R18 ;  /* 0x0000000805047825 */ /* 0x000fc800078e0212 */
[----:B------:R-:W0:Y:S02]  /*2d80*/  F2F.F32.F64 R22, R22 ;  /* 0x0000001600167310 */ /* 0x000e240000301000 */
[-C--:B0-----:R-:W-:Y:S01]  /*2d90*/  FMUL R7, R14, R22.reuse ;  /* 0x000000160e077220 */ /* 0x081fe20000400000 */
[----:B------:R-:W-:-:S04]  /*2da0*/  FMUL R27, R15, R22 ;  /* 0x000000160f1b7220 */ /* 0x000fc80000400000 */
[----:B------:R2:W-:Y:S04]  /*2db0*/  REDG.E.ADD.F32.FTZ.RN.STRONG.GPU desc[UR16][R4.64], R7 ;  /* 0x00000007040079a6 */ /* 0x0005e8000c12f310 */
[----:B------:R2:W-:Y:S01]  /*2dc0*/  REDG.E.ADD.F32.FTZ.RN.STRONG.GPU desc[UR16][R4.64+0x4], R27 ;  /* 0x0000041b040079a6 */ /* 0x0005e2000c12f310 */
[----:B------:R-:W-:-:S04]  /*2dd0*/  UIADD3 UR5, UPT, UPT, UR5, 0x4, URZ ;  /* 0x0000000405057890 */ /* 0x000fc8000fffe0ff */
[----:B------:R-:W-:-:S09]  /*2de0*/  UISETP.NE.AND UP1, UPT, UR5, UR11, UPT ;  /* 0x0000000b0500728c */ /* 0x000fd2000bf25270 */
[----:B--2---:R-:W-:Y:S05]  /*2df0*/  BRA.U UP1, `(.L_x_41) ;  /* 0xfffffff501907547 */ /* 0x004fea000b83ffff */
[----:B------:R-:W-:-:S05]  /*2e00*/  UMOV UR5, UR11 ;  /* 0x0000000b00057c82 */ /* 0x000fca0008000000 */
.L_x_32:
[----:B------:R-:W0:Y:S01]  /*2e10*/  LDCU UR12, c[0x0][0x3b0] ;  /* 0x00007600ff0c77ac */ /* 0x000e220008000800 */
[----:B------:R-:W-:Y:S01]  /*2e20*/  I2FP.F32.U32 R0, UR5 ;  /* 0x0000000500007c45 */ /* 0x000fe20008201000 */
[----:B------:R-:W-:Y:S01]  /*2e30*/  BSSY.RECONVERGENT B2, `(.L_x_42) ;  /* 0x0000012000027945 */ /* 0x000fe20003800200 */
[----:B------:R-:W-:-:S03]  /*2e40*/  UISETP.NE.AND UP1, UPT, UR13, 0x1, UPT ;  /* 0x000000010d00788c */ /* 0x000fc6000bf25270 */
[----:B------:R-:W-:-:S06]  /*2e50*/  FADD R7, R0, R11 ;  /* 0x0000000b00077221 */ /* 0x000fcc0000000000 */
[----:B------:R-:W1:Y:S01]  /*2e60*/  F2I.TRUNC.NTZ R7, R7 ;  /* 0x0000000700077305 */ /* 0x000e62000020f100 */
[----:B0-----:R-:W-:-:S06]  /*2e70*/  USHF.L.U32 UR12, UR12, 0x1, URZ ;  /* 0x000000010c0c7899 */ /* 0x001fcc00080006ff */
[----:B------:R-:W-:Y:S02]  /*2e80*/  I2FP.F32.S32 R29, UR12 ;  /* 0x0000000c001d7c45 */ /* 0x000fe40008201400 */
[----:B-1----:R-:W-:Y:S02]  /*2e90*/  I2FP.F32.S32 R6, R7 ;  /* 0x0000000700067245 */ /* 0x002fe40000201400 */
[----:B------:R-:W0:Y:S08]  /*2ea0*/  MUFU.RCP R4, R29 ;  /* 0x0000001d00047308 */ /* 0x000e300000001000 */
[----:B------:R-:W1:Y:S01]  /*2eb0*/  FCHK P0, R6, R29 ;  /* 0x0000001d06007302 */ /* 0x000e620000000000 */
[----:B0-----:R-:W-:-:S04]  /*2ec0*/  FFMA R5, -R29, R4, 1 ;  /* 0x3f8000001d057423 */ /* 0x001fc80000000104 */
[----:B------:R-:W-:-:S04]  /*2ed0*/  FFMA R0, R4, R5, R4 ;  /* 0x0000000504007223 */ /* 0x000fc80000000004 */
[----:B------:R-:W-:-:S04]  /*2ee0*/  FFMA R5, R0, R6, RZ ;  /* 0x0000000600057223 */ /* 0x000fc800000000ff */
[----:B------:R-:W-:-:S04]  /*2ef0*/  FFMA R4, -R29, R5, R6 ;  /* 0x000000051d047223 */ /* 0x000fc80000000106 */
[----:B------:R-:W-:Y:S01]  /*2f00*/  FFMA R0, R0, R4, R5 ;  /* 0x0000000400007223 */ /* 0x000fe20000000005 */
[----:B-1----:R-:W-:Y:S06]  /*2f10*/  @!P0 BRA `(.L_x_43) ;  /* 0x00000000000c8947 */ /* 0x002fec0003800000 */
[----:B------:R-:W-:Y:S02]  /*2f20*/  MOV R0, R6 ;  /* 0x0000000600007202 */ /* 0x000fe40000000f00 */
[----:B------:R-:W-:-:S07]  /*2f30*/  MOV R22, 0x2f50 ;  /* 0x00002f5000167802 */ /* 0x000fce0000000f00 */
[----:B------:R-:W-:Y:S05]  /*2f40*/  CALL.REL.NOINC `($__internal_2_$__cuda_sm3x_div_rn_noftz_f32_slowpath) ;  /* 0x0000000c008c7944 */ /* 0x000fea0003c00000 */
.L_x_43:
[----:B------:R-:W-:Y:S05]  /*2f50*/  BSYNC.RECONVERGENT B2 ;  /* 0x0000000000027941 */ /* 0x000fea0003800200 */
.L_x_42:
[----:B------:R-:W-:Y:S01]  /*2f60*/  FADD R0, -R21, R0 ;  /* 0x0000000015007221 */ /* 0x000fe20000000100 */
[----:B------:R-:W-:-:S03]  /*2f70*/  IMAD.IADD R7, R8, 0x1, R7 ;  /* 0x0000000108077824 */ /* 0x000fc600078e0207 */
[----:B------:R-:W-:-:S04]  /*2f80*/  FMUL R0, R0, R0 ;  /* 0x0000000000007220 */ /* 0x000fc80000400000 */
[----:B------:R-:W0:Y:S02]  /*2f90*/  F2F.F64.F32 R4, R0 ;  /* 0x0000000000047310 */ /* 0x000e240000201800 */
[----:B0-----:R-:W-:Y:S01]  /*2fa0*/  DFMA R18, R4, UR6, -R16 ;  /* 0x0000000604127c2b */ /* 0x001fe20008000810 */
[----:B------:R-:W0:Y:S09]  /*2fb0*/  LDC.64 R4, c[0x0][0x388] ;  /* 0x0000e200ff047b82 */ /* 0x000e320000000a00 */
[----:B------:R-:W1:Y:S02]  /*2fc0*/  F2F.F32.F64 R18, R18 ;  /* 0x0000001200127310 */ /* 0x000e640000301000 */
[----:B-1----:R-:W-:Y:S01]  /*2fd0*/  FMUL R6, R18, 1.4426950216293334961 ;  /* 0x3fb8aa3b12067820 */ /* 0x002fe20000400000 */
[----:B0-----:R-:W-:-:S04]  /*2fe0*/  IMAD.WIDE R4, R7, 0x8, R4 ;  /* 0x0000000807047825 */ /* 0x001fc800078e0204 */
[----:B------:R-:W-:-:S13]  /*2ff0*/  FSETP.GEU.AND P0, PT, R6, -126, PT ;  /* 0xc2fc00000600780b */ /* 0x000fda0003f0e000 */
[----:B------:R-:W-:-:S04]  /*3000*/  @!P0 FMUL R6, R6, 0.5 ;  /* 0x3f00000006068820 */ /* 0x000fc80000400000 */
[----:B------:R-:W0:Y:S02]  /*3010*/  MUFU.EX2 R24, R6 ;  /* 0x0000000600187308 */ /* 0x000e240000000800 */
[----:B0-----:R-:W-:-:S06]  /*3020*/  @!P0 FMUL R24, R24, R24 ;  /* 0x0000001818188220 */ /* 0x001fcc0000400000 */
[----:B------:R-:W0:Y:S02]  /*3030*/  F2F.F64.F32 R22, R24 ;  /* 0x0000001800167310 */ /* 0x000e240000201800 */
[----:B0-----:R-:W-:-:S10]  /*3040*/  DMUL R22, R22, R2 ;  /* 0x0000000216167228 */ /* 0x001fd40000000000 */
[----:B------:R-:W0:Y:S02]  /*3050*/  F2F.F32.F64 R22, R22 ;  /* 0x0000001600167310 */ /* 0x000e240000301000 */
[-C--:B0-----:R-:W-:Y:S01]  /*3060*/  FMUL R7, R14, R22.reuse ;  /* 0x000000160e077220 */ /* 0x081fe20000400000 */
[----:B------:R-:W-:-:S04]  /*3070*/  FMUL R19, R15, R22 ;  /* 0x000000160f137220 */ /* 0x000fc80000400000 */
[----:B------:R0:W-:Y:S04]  /*3080*/  REDG.E.ADD.F32.FTZ.RN.STRONG.GPU desc[UR16][R4.64], R7 ;  /* 0x00000007040079a6 */ /* 0x0001e8000c12f310 */
[----:B------:R0:W-:Y:S01]  /*3090*/  REDG.E.ADD.F32.FTZ.RN.STRONG.GPU desc[UR16][R4.64+0x4], R19 ;  /* 0x00000413040079a6 */ /* 0x0001e2000c12f310 */
[----:B------:R-:W-:Y:S05]  /*30a0*/  BRA.U !UP1, `(.L_x_44) ;  /* 0x0000000509447547 */ /* 0x000fea000b800000 */
[----:B------:R-:W1:Y:S01]  /*30b0*/  LDCU UR12, c[0x0][0x3b0] ;  /* 0x00007600ff0c77ac */ /* 0x000e620008000800 */
[----:B------:R-:W-:Y:S01]  /*30c0*/  BSSY.RECONVERGENT B2, `(.L_x_45) ;  /* 0x0000014000027945 */ /* 0x000fe20003800200 */
[----:B------:R-:W-:-:S06]  /*30d0*/  UIADD3 UR14, UPT, UPT, UR5, 0x1, URZ ;  /* 0x00000001050e7890 */ /* 0x000fcc000fffe0ff */
[----:B------:R-:W-:-:S05]  /*30e0*/  I2FP.F32.U32 R0, UR14 ;  /* 0x0000000e00007c45 */ /* 0x000fca0008201000 */
[----:B0-----:R-:W-:Y:S01]  /*30f0*/  FADD R19, R0, R11 ;  /* 0x0000000b00137221 */ /* 0x001fe20000000000 */
[----:B-1----:R-:W-:-:S05]  /*3100*/  USHF.L.U32 UR12, UR12, 0x1, URZ ;  /* 0x000000010c0c7899 */ /* 0x002fca00080006ff */
[----:B------:R-:W0:Y:S01]  /*3110*/  F2I.TRUNC.NTZ R19, R19 ;  /* 0x0000001300137305 */ /* 0x000e22000020f100 */
[----:B------:R-:W-:-:S07]  /*3120*/  I2FP.F32.S32 R7, UR12 ;  /* 0x0000000c00077c45 */ /* 0x000fce0008201400 */
[----:B------:R-:W1:Y:S01]  /*3130*/  MUFU.RCP R4, R7 ;  /* 0x0000000700047308 */ /* 0x000e620000001000 */
[----:B0-----:R-:W-:-:S07]  /*3140*/  I2FP.F32.S32 R6, R19 ;  /* 0x0000001300067245 */ /* 0x001fce0000201400 */
[----:B------:R-:W0:Y:S01]  /*3150*/  FCHK P0, R6, R7 ;  /* 0x0000000706007302 */ /* 0x000e220000000000 */
[----:B-1----:R-:W-:-:S04]  /*3160*/  FFMA R5, -R7, R4, 1 ;  /* 0x3f80000007057423 */ /* 0x002fc80000000104 */
[----:B------:R-:W-:-:S04]  /*3170*/  FFMA R0, R4, R5, R4 ;  /* 0x0000000504007223 */ /* 0x000fc80000000004 */
[----:B------:R-:W-:-:S04]  /*3180*/  FFMA R4, R0, R6, RZ ;  /* 0x0000000600047223 */ /* 0x000fc800000000ff */
[----:B------:R-:W-:-:S04]  /*3190*/  FFMA R5, -R7, R4, R6 ;  /* 0x0000000407057223 */ /* 0x000fc80000000106 */
[----:B------:R-:W-:Y:S01]  /*31a0*/  FFMA R0, R0, R5, R4 ;  /* 0x0000000500007223 */ /* 0x000fe20000000004 */
[----:B0-----:R-:W-:Y:S06]  /*31b0*/  @!P0 BRA `(.L_x_46) ;  /* 0x0000000000108947 */ /* 0x001fec0003800000 */
[----:B------:R-:W-:Y:S02]  /*31c0*/  MOV R0, R6 ;  /* 0x0000000600007202 */ /* 0x000fe40000000f00 */
[----:B------:R-:W-:Y:S02]  /*31d0*/  MOV R29, R7 ;  /* 0x00000007001d7202 */ /* 0x000fe40000000f00 */
[----:B------:R-:W-:-:S07]  /*31e0*/  MOV R22, 0x3200 ;  /* 0x0000320000167802 */ /* 0x000fce0000000f00 */
[----:B------:R-:W-:Y:S05]  /*31f0*/  CALL.REL.NOINC `($__internal_2_$__cuda_sm3x_div_rn_noftz_f32_slowpath) ;  /* 0x0000000800e07944 */ /* 0x000fea0003c00000 */
.L_x_46:
[----:B------:R-:W-:Y:S05]  /*3200*/  BSYNC.RECONVERGENT B2 ;  /* 0x0000000000027941 */ /* 0x000fea0003800200 */
.L_x_45:
[----:B------:R-:W-:Y:S01]  /*3210*/  FADD R0, -R21, R0 ;  /* 0x0000000015007221 */ /* 0x000fe20000000100 */
[----:B------:R-:W-:-:S03]  /*3220*/  IADD3 R19, PT, PT, R8, R19, RZ ;  /* 0x0000001308137210 */ /* 0x000fc60007ffe0ff */
[----:B------:R-:W-:-:S04]  /*3230*/  FMUL R0, R0, R0 ;  /* 0x0000000000007220 */ /* 0x000fc80000400000 */
[----:B------:R-:W0:Y:S02]  /*3240*/  F2F.F64.F32 R4, R0 ;  /* 0x0000000000047310 */ /* 0x000e240000201800 */
[----:B0-----:R-:W-:Y:S01]  /*3250*/  DFMA R22, R4, UR6, -R16 ;  /* 0x0000000604167c2b */ /* 0x001fe20008000810 */
[----:B------:R-:W0:Y:S09]  /*3260*/  LDC.64 R4, c[0x0][0x388] ;  /* 0x0000e200ff047b82 */ /* 0x000e320000000a00 */
[----:B------:R-:W1:Y:S02]  /*3270*/  F2F.F32.F64 R22, R22 ;  /* 0x0000001600167310 */ /* 0x000e640000301000 */
[----:B-1----:R-:W-:Y:S01]  /*3280*/  FMUL R6, R22, 1.4426950216293334961 ;  /* 0x3fb8aa3b16067820 */ /* 0x002fe20000400000 */
[----:B------:R-:W-:Y:S01]  /*3290*/  UIADD3 UR5, UPT, UPT, UR5, 0x2, URZ ;  /* 0x0000000205057890 */ /* 0x000fe2000fffe0ff */
[----:B0-----:R-:W-:-:S03]  /*32a0*/  IMAD.WIDE R4, R19, 0x8, R4 ;  /* 0x0000000813047825 */ /* 0x001fc600078e0204 */
[----:B------:R-:W-:-:S13]  /*32b0*/  FSETP.GEU.AND P0, PT, R6, -126, PT ;  /* 0xc2fc00000600780b */ /* 0x000fda0003f0e000 */
[----:B------:R-:W-:-:S04]  /*32c0*/  @!P0 FMUL R6, R6, 0.5 ;  /* 0x3f00000006068820 */ /* 0x000fc80000400000 */
[----:B------:R-:W0:Y:S01]  /*32d0*/  MUFU.EX2 R18, R6 ;  /* 0x0000000600127308 */ /* 0x000e220000000800 */
[----:B------:R-:W-:Y:S01]  /*32e0*/  I2FP.F32.U32 R0, UR5 ;  /* 0x0000000500007c45 */ /* 0x000fe20008201000 */
[----:B0-----:R-:W-:-:S06]  /*32f0*/  @!P0 FMUL R18, R18, R18 ;  /* 0x0000001212128220 */ /* 0x001fcc0000400000 */
[----:B------:R-:W0:Y:S01]  /*3300*/  F2F.F64.F32 R24, R18 ;  /* 0x0000001200187310 */ /* 0x000e220000201800 */
[----:B------:R-:W-:-:S07]  /*3310*/  FADD R19, R0, R11 ;  /* 0x0000000b00137221 */ /* 0x000fce0000000000 */
[----:B------:R-:W1:Y:S01]  /*3320*/  F2I.TRUNC.NTZ R19, R19 ;  /* 0x0000001300137305 */ /* 0x000e62000020f100 */
[----:B0-----:R-:W-:-:S07]  /*3330*/  DMUL R24, R24, R2 ;  /* 0x0000000218187228 */ /* 0x001fce0000000000 */
[----:B------:R-:W0:Y:S08]  /*3340*/  MUFU.RCP R6, R7 ;  /* 0x0000000700067308 */ /* 0x000e300000001000 */
[----:B------:R0:W2:Y:S01]  /*3350*/  F2F.F32.F64 R24, R24 ;  /* 0x0000001800187310 */ /* 0x0000a20000301000 */
[----:B-1----:R-:W-:-:S07]  /*3360*/  I2FP.F32.S32 R18, R19 ;  /* 0x0000001300127245 */ /* 0x002fce0000201400 */
[----:B------:R-:W1:Y:S01]  /*3370*/  FCHK P0, R18, R7 ;  /* 0x0000000712007302 */ /* 0x000e620000000000 */
[----:B0-----:R-:W-:-:S04]  /*3380*/  FFMA R25, -R7, R6, 1 ;  /* 0x3f80000007197423 */ /* 0x001fc80000000106 */
[----:B------:R-:W-:Y:S01]  /*3390*/  FFMA R0, R6, R25, R6 ;  /* 0x0000001906007223 */ /* 0x000fe20000000006 */
[-C--:B--2---:R-:W-:Y:S01]  /*33a0*/  FMUL R23, R14, R24.reuse ;  /* 0x000000180e177220 */ /* 0x084fe20000400000 */
[----:B------:R-:W-:Y:S02]  /*33b0*/  FMUL R27, R15, R24 ;  /* 0x000000180f1b7220 */ /* 0x000fe40000400000 */
[----:B------:R-:W-:Y:S02]  /*33c0*/  FFMA R6, R0, R18, RZ ;  /* 0x0000001200067223 */ /* 0x000fe400000000ff */
[----:B------:R-:W-:Y:S01]  /*33d0*/  REDG.E.ADD.F32.FTZ.RN.STRONG.GPU desc[UR16][R4.64], R23 ;  /* 0x00000017040079a6 */ /* 0x000fe2000c12f310 */
[----:B------:R-:W-:Y:S03]  /*33e0*/  BSSY.RECONVERGENT B2, `(.L_x_47) ;  /* 0x0000009000027945 */ /* 0x000fe60003800200 */
[----:B------:R0:W-:Y:S02]  /*33f0*/  REDG.E.ADD.F32.FTZ.RN.STRONG.GPU desc[UR16][R4.64+0x4], R27 ;  /* 0x0000041b040079a6 */ /* 0x0001e4000c12f310 */
[----:B0-----:R-:W-:-:S04]  /*3400*/  FFMA R5, -R7, R6, R18 ;  /* 0x0000000607057223 */ /* 0x001fc80000000112 */
[----:B------:R-:W-:Y:S01]  /*3410*/  FFMA R0, R0, R5, R6 ;  /* 0x0000000500007223 */ /* 0x000fe20000000006 */
[----:B-1----:R-:W-:Y:S06]  /*3420*/  @!P0 BRA `(.L_x_48) ;  /* 0x0000000000108947 */ /* 0x002fec0003800000 */
[----:B------:R-:W-:Y:S01]  /*3430*/  IMAD.MOV.U32 R0, RZ, RZ, R18 ;  /* 0x000000ffff007224 */ /* 0x000fe200078e0012 */
[----:B------:R-:W-:Y:S02]  /*3440*/  MOV R29, R7 ;  /* 0x00000007001d7202 */ /* 0x000fe40000000f00 */
[----:B------:R-:W-:-:S07]  /*3450*/  MOV R22, 0x3470 ;  /* 0x0000347000167802 */ /* 0x000fce0000000f00 */
[----:B------:R-:W-:Y:S05]  /*3460*/  CALL.REL.NOINC `($__internal_2_$__cuda_sm3x_div_rn_noftz_f32_slowpath) ;  /* 0x0000000800447944 */ /* 0x000fea0003c00000 */
.L_x_48:
[----:B------:R-:W-:Y:S05]  /*3470*/  BSYNC.RECONVERGENT B2 ;  /* 0x0000000000027941 */ /* 0x000fea0003800200 */
.L_x_47:
        /* <DEDUP_REMOVED lines=19> */
[----:B------:R1:W-:Y:S02]  /*35b0*/  REDG.E.ADD.F32.FTZ.RN.STRONG.GPU desc[UR16][R4.64+0x4], R19 ;  /* 0x00000413040079a6 */ /* 0x0003e4000c12f310 */
.L_x_44:
[----:B------:R-:W-:Y:S05]  /*35c0*/  BRA.U UP0, `(.L_x_49) ;  /* 0xffffffe900fc7547 */ /* 0x000fea000b83ffff */
.L_x_0:
[----:B------:R-:W2:Y:S02]  /*35d0*/  LDCU.U8 UR5, c[0x0][0x3bc] ;  /* 0x00007780ff0577ac */ /* 0x000ea40008000000 */
[----:B--2---:R-:W-:-:S06]  /*35e0*/  UPRMT UR5, UR5, 0x8880, URZ ;  /* 0x0000888005057896 */ /* 0x004fcc00080000ff */
[----:B------:R-:W-:-:S13]  /*35f0*/  ISETP.NE.AND P0, PT, RZ, UR5, PT ;  /* 0x00000005ff007c0c */ /* 0x000fda000bf05270 */
[----:B------:R-:W-:Y:S05]  /*3600*/  @P0 EXIT ;  /* 0x000000000000094d */ /* 0x000fea0003800000 */
[----:B-----5:R-:W-:Y:S01]  /*3610*/  STG.E.64 desc[UR16][R12.64], R14 ;  /* 0x0000000e0c007986 */ /* 0x020fe2000c101b10 */
[----:B------:R-:W-:Y:S05]  /*3620*/  EXIT ;  /* 0x000000000000794d */ /* 0x000fea0003800000 */
        .weak           $__internal_0_$__cuda_sm20_div_rn_f64_full
        .type           $__internal_0_$__cuda_sm20_div_rn_f64_full,@function
        .size           $__internal_0_$__cuda_sm20_div_rn_f64_full,($__internal_1_$__cuda_sm20_sqrt_rn_f32_slowpath - $__internal_0_$__cuda_sm20_div_rn_f64_full)
$__internal_0_$__cuda_sm20_div_rn_f64_full:
[C---:B------:R-:W-:Y:S01]  /*3630*/  FSETP.GEU.AND P0, PT, |R5|.reuse, 1.469367938527859385e-39, PT ;  /* 0x001000000500780b */ /* 0x040fe20003f0e200 */
[----:B------:R-:W-:Y:S01]  /*3640*/  IMAD.MOV.U32 R17, RZ, RZ, R5 ;  /* 0x000000ffff117224 */ /* 0x000fe200078e0005 */
[----:B------:R-:W-:Y:S01]  /*3650*/  LOP3.LUT R18, R5, 0x800fffff, RZ, 0xc0, !PT ;  /* 0x800fffff05127812 */ /* 0x000fe200078ec0ff */
[----:B------:R-:W-:Y:S01]  /*3660*/  IMAD.MOV.U32 R4, RZ, RZ, R6 ;  /* 0x000000ffff047224 */ /* 0x000fe200078e0006 */
[-C--:B------:R-:W-:Y:S02]  /*3670*/  MOV R16, R2.reuse ;  /* 0x0000000200107202 */ /* 0x080fe40000000f00 */
[----:B------:R-:W-:Y:S02]  /*3680*/  LOP3.LUT R19, R18, 0x3ff00000, RZ, 0xfc, !PT ;  /* 0x3ff0000012137812 */ /* 0x000fe400078efcff */
[----:B------:R-:W-:Y:S02]  /*3690*/  MOV R18, R2 ;  /* 0x0000000200127202 */ /* 0x000fe40000000f00 */
[----:B------:R-:W-:-:S02]  /*36a0*/  MOV R22, 0x1 ;  /* 0x0000000100167802 */ /* 0x000fc40000000f00 */
[----:B------:R-:W-:Y:S01]  /*36b0*/  LOP3.LUT R27, R5, 0x7ff00000, RZ, 0xc0, !PT ;  /* 0x7ff00000051b7812 */ /* 0x000fe200078ec0ff */
[----:B------:R-:W-:Y:S01]  /*36c0*/  @!P0 DMUL R18, R16, 8.98846567431157953865e+307 ;  /* 0x7fe0000010128828 */ /* 0x000fe20000000000 */
[----:B------:R-:W-:Y:S02]  /*36d0*/  LOP3.LUT R26, R7, 0x7ff00000, RZ, 0xc0, !PT ;  /* 0x7ff00000071a7812 */ /* 0x000fe400078ec0ff */
[----:B------:R-:W-:Y:S02]  /*36e0*/  MOV R8, 0x1ca00000 ;  /* 0x1ca0000000087802 */ /* 0x000fe40000000f00 */
[----:B------:R-:W-:Y:S01]  /*36f0*/  ISETP.GE.U32.AND P1, PT, R26, R27, PT ;  /* 0x0000001b1a00720c */ /* 0x000fe20003f26070 */
[----:B------:R-:W0:Y:S01]  /*3700*/  MUFU.RCP64H R23, R19 ;  /* 0x0000001300177308 */ /* 0x000e220000001800 */
[----:B------:R-:W-:Y:S02]  /*3710*/  MOV R0, R26 ;  /* 0x0000001a00007202 */ /* 0x000fe40000000f00 */
[----:B------:R-:W-:-:S02]  /*3720*/  SEL R5, R8, 0x63400000, !P1 ;  /* 0x6340000008057807 */ /* 0x000fc40004800000 */
[----:B------:R-:W-:Y:S02]  /*3730*/  FSETP.GEU.AND P1, PT, |R7|, 1.469367938527859385e-39, PT ;  /* 0x001000000700780b */ /* 0x000fe40003f2e200 */
[----:B------:R-:W-:Y:S01]  /*3740*/  LOP3.LUT R5, R5, 0x800fffff, R7, 0xf8, !PT ;  /* 0x800fffff05057812 */ /* 0x000fe200078ef807 */
[----:B0-----:R-:W-:-:S08]  /*3750*/  DFMA R2, R22, -R18, 1 ;  /* 0x3ff000001602742b */ /* 0x001fd00000000812 */
[----:B------:R-:W-:-:S08]  /*3760*/  DFMA R2, R2, R2, R2 ;  /* 0x000000020202722b */ /* 0x000fd00000000002 */
[----:B------:R-:W-:-:S08]  /*3770*/  DFMA R22, R22, R2, R22 ;  /* 0x000000021616722b */ /* 0x000fd00000000016 */
[----:B------:R-:W-:-:S08]  /*3780*/  DFMA R2, R22, -R18, 1 ;  /* 0x3ff000001602742b */ /* 0x000fd00000000812 */
[----:B------:R-:W-:Y:S01]  /*3790*/  DFMA R2, R22, R2, R22 ;  /* 0x000000021602722b */ /* 0x000fe20000000016 */
[----:B------:R-:W-:Y:S10]  /*37a0*/  @P1 BRA `(.L_x_50) ;  /* 0x0000000000201947 */ /* 0x000ff40003800000 */
[----:B------:R-:W-:Y:S02]  /*37b0*/  LOP3.LUT R23, R17, 0x7ff00000, RZ, 0xc0, !PT ;  /* 0x7ff0000011177812 */ /* 0x000fe400078ec0ff */
[----:B------:R-:W-:Y:S02]  /*37c0*/  MOV R22, RZ ;  /* 0x000000ff00167202 */ /* 0x000fe40000000f00 */
[----:B------:R-:W-:-:S04]  /*37d0*/  ISETP.GE.U32.AND P1, PT, R26, R23, PT ;  /* 0x000000171a00720c */ /* 0x000fc80003f26070 */
[----:B------:R-:W-:-:S04]  /*37e0*/  SEL R23, R8, 0x63400000, !P1 ;  /* 0x6340000008177807 */ /* 0x000fc80004800000 */
[----:B------:R-:W-:-:S04]  /*37f0*/  LOP3.LUT R23, R23, 0x80000000, R7, 0xf8, !PT ;  /* 0x8000000017177812 */ /* 0x000fc800078ef807 */
[----:B------:R-:W-:-:S06]  /*3800*/  LOP3.LUT R23, R23, 0x100000, RZ, 0xfc, !PT ;  /* 0x0010000017177812 */ /* 0x000fcc00078efcff */
[----:B------:R-:W-:-:S10]  /*3810*/  DFMA R4, R4, 2, -R22 ;  /* 0x400000000404782b */ /* 0x000fd40000000816 */
[----:B------:R-:W-:-:S07]  /*3820*/  LOP3.LUT R0, R5, 0x7ff00000, RZ, 0xc0, !PT ;  /* 0x7ff0000005007812 */ /* 0x000fce00078ec0ff */
.L_x_50:
[----:B------:R-:W-:Y:S01]  /*3830*/  DMUL R22, R2, R4 ;  /* 0x0000000402167228 */ /* 0x000fe20000000000 */
[----:B------:R-:W-:-:S07]  /*3840*/  @!P0 LOP3.LUT R27, R19, 0x7ff00000, RZ, 0xc0, !PT ;  /* 0x7ff00000131b8812 */ /* 0x000fce00078ec0ff */
[----:B------:R-:W-:-:S08]  /*3850*/  DFMA R24, R22, -R18, R4 ;  /* 0x800000121618722b */ /* 0x000fd00000000004 */
[----:B------:R-:W-:Y:S01]  /*3860*/  DFMA R24, R2, R24, R22 ;  /* 0x000000180218722b */ /* 0x000fe20000000016 */
[----:B------:R-:W-:-:S04]  /*3870*/  IADD3 R2, PT, PT, R0, -0x1, RZ ;  /* 0xffffffff00027810 */ /* 0x000fc80007ffe0ff */
[----:B------:R-:W-:Y:S02]  /*3880*/  ISETP.GT.U32.AND P0, PT, R2, 0x7feffffe, PT ;  /* 0x7feffffe0200780c */ /* 0x000fe40003f04070 */
[----:B------:R-:W-:-:S04]  /*3890*/  IADD3 R2, PT, PT, R27, -0x1, RZ ;  /* 0xffffffff1b027810 */ /* 0x000fc80007ffe0ff */
[----:B------:R-:W-:-:S13]  /*38a0*/  ISETP.GT.U32.OR P0, PT, R2, 0x7feffffe, P0 ;  /* 0x7feffffe0200780c */ /* 0x000fda0000704470 */
[----:B------:R-:W-:Y:S05]  /*38b0*/  @P0 BRA `(.L_x_51) ;  /* 0x00000000006c0947 */ /* 0x000fea0003800000 */
[----:B------:R-:W-:Y:S02]  /*38c0*/  LOP3.LUT R3, R17, 0x7ff00000, RZ, 0xc0, !PT ;  /* 0x7ff0000011037812 */ /* 0x000fe400078ec0ff */
[----:B------:R-:W-:Y:S02]  /*38d0*/  MOV R6, RZ ;  /* 0x000000ff00067202 */ /* 0x000fe40000000f00 */
[CC--:B------:R-:W-:Y:S02]  /*38e0*/  VIADDMNMX R0, R26.reuse, -R3.reuse, 0xb9600000, !PT ;  /* 0xb96000001a007446 */ /* 0x0c0fe40007800903 */
[----:B------:R-:W-:Y:S02]  /*38f0*/  ISETP.GE.U32.AND P0, PT, R26, R3, PT ;  /* 0x000000031a00720c */ /* 0x000fe40003f06070 */
[----:B------:R-:W-:Y:S02]  /*3900*/  VIMNMX R0, PT, PT, R0, 0x46a00000, PT ;  /* 0x46a0000000007848 */ /* 0x000fe40003fe0100 */
[----:B------:R-:W-:-:S04]  /*3910*/  SEL R3, R8, 0x63400000, !P0 ;  /* 0x6340000008037807 */ /* 0x000fc80004000000 */
[----:B------:R-:W-:-:S05]  /*3920*/  IADD3 R0, PT, PT, -R3, R0, RZ ;  /* 0x0000000003007210 */ /* 0x000fca0007ffe1ff */
[----:B------:R-:W-:-:S06]  /*3930*/  VIADD R7, R0, 0x7fe00000 ;  /* 0x7fe0000000077836 */ /* 0x000fcc0000000000 */
[----:B------:R-:W-:-:S10]  /*3940*/  DMUL R2, R24, R6 ;  /* 0x0000000618027228 */ /* 0x000fd40000000000 */
[----:B------:R-:W-:-:S13]  /*3950*/  FSETP.GTU.AND P0, PT, |R3|, 1.469367938527859385e-39, PT ;  /* 0x001000000300780b */ /* 0x000fda0003f0c200 */
[----:B------:R-:W-:Y:S05]  /*3960*/  @P0 BRA `(.L_x_52) ;  /* 0x0000000000940947 */ /* 0x000fea0003800000 */
[----:B------:R-:W-:Y:S01]  /*3970*/  DFMA R4, R24, -R18, R4 ;  /* 0x800000121804722b */ /* 0x000fe20000000004 */
[----:B------:R-:W-:-:S09]  /*3980*/  MOV R6, RZ ;  /* 0x000000ff00067202 */ /* 0x000fd20000000f00 */
[C---:B------:R-:W-:Y:S02]  /*3990*/  FSETP.NEU.AND P0, PT, R5.reuse, RZ, PT ;  /* 0x000000ff0500720b */ /* 0x040fe40003f0d000 */
[----:B------:R-:W-:-:S04]  /*39a0*/  LOP3.LUT R17, R5, 0x80000000, R17, 0x48, !PT ;  /* 0x8000000005117812 */ /* 0x000fc800078e4811 */
[----:B------:R-:W-:-:S07]  /*39b0*/  LOP3.LUT R7, R17, R7, RZ, 0xfc, !PT ;  /* 0x0000000711077212 */ /* 0x000fce00078efcff */
[----:B------:R-:W-:Y:S05]  /*39c0*/  @!P0 BRA `(.L_x_52) ;  /* 0x00000000007c8947 */ /* 0x000fea0003800000 */
[----:B------:R-:W-:Y:S01]  /*39d0*/  IADD3 R5, PT, PT, -R0, RZ, RZ ;  /* 0x000000ff00057210 */ /* 0x000fe20007ffe1ff */
[----:B------:R-:W-:Y:S01]  /*39e0*/  DMUL.RP R6, R24, R6 ;  /* 0x0000000618067228 */ /* 0x000fe20000008000 */
[----:B------:R-:W-:-:S06]  /*39f0*/  MOV R4, RZ ;  /* 0x000000ff00047202 */ /* 0x000fcc0000000f00 */
[----:B------:R-:W-:-:S03]  /*3a00*/  DFMA R4, R2, -R4, R24 ;  /* 0x800000040204722b */ /* 0x000fc60000000018 */
[----:B------:R-:W-:-:S03]  /*3a10*/  LOP3.LUT R17, R7, R17, RZ, 0x3c, !PT ;  /* 0x0000001107117212 */ /* 0x000fc600078e3cff */
[----:B------:R-:W-:-:S04]  /*3a20*/  IADD3 R4, PT, PT, -R0, -0x43300000, RZ ;  /* 0xbcd0000000047810 */ /* 0x000fc80007ffe1ff */
[----:B------:R-:W-:-:S04]  /*3a30*/  FSETP.NEU.AND P0, PT, |R5|, R4, PT ;  /* 0x000000040500720b */ /* 0x000fc80003f0d200 */
[----:B------:R-:W-:Y:S02]  /*3a40*/  FSEL R2, R6, R2, !P0 ;  /* 0x0000000206027208 */ /* 0x000fe40004000000 */
[----:B------:R-:W-:Y:S01]  /*3a50*/  FSEL R3, R17, R3, !P0 ;  /* 0x0000000311037208 */ /* 0x000fe20004000000 */
[----:B------:R-:W-:Y:S06]  /*3a60*/  BRA `(.L_x_52) ;  /* 0x0000000000547947 */ /* 0x000fec0003800000 */
.L_x_51:
[----:B------:R-:W-:-:S14]  /*3a70*/  DSETP.NAN.AND P0, PT, R6, R6, PT ;  /* 0x000000060600722a */ /* 0x000fdc0003f08000 */
[----:B------:R-:W-:Y:S05]  /*3a80*/  @P0 BRA `(.L_x_53) ;  /* 0x0000000000440947 */ /* 0x000fea0003800000 */
[----:B------:R-:W-:-:S14]  /*3a90*/  DSETP.NAN.AND P0, PT, R16, R16, PT ;  /* 0x000000101000722a */ /* 0x000fdc0003f08000 */
[----:B------:R-:W-:Y:S05]  /*3aa0*/  @P0 BRA `(.L_x_54) ;  /* 0x0000000000300947 */ /* 0x000fea0003800000 */
[----:B------:R-:W-:Y:S01]  /*3ab0*/  ISETP.NE.AND P0, PT, R0, R27, PT ;  /* 0x0000001b0000720c */ /* 0x000fe20003f05270 */
[----:B------:R-:W-:Y:S01]  /*3ac0*/  IMAD.MOV.U32 R2, RZ, RZ, 0x0 ;  /* 0x00000000ff027424 */ /* 0x000fe200078e00ff */
[----:B------:R-:W-:-:S11]  /*3ad0*/  MOV R3, 0xfff80000 ;  /* 0xfff8000000037802 */ /* 0x000fd60000000f00 */
[----:B------:R-:W-:Y:S05]  /*3ae0*/  @!P0 BRA `(.L_x_52) ;  /* 0x0000000000348947 */ /* 0x000fea0003800000 */
[----:B------:R-:W-:Y:S02]  /*3af0*/  ISETP.NE.AND P0, PT, R0, 0x7ff00000, PT ;  /* 0x7ff000000000780c */ /* 0x000fe40003f05270 */
[----:B------:R-:W-:Y:S02]  /*3b00*/  LOP3.LUT R3, R7, 0x80000000, R17, 0x48, !PT ;  /* 0x8000000007037812 */ /* 0x000fe400078e4811 */
[----:B------:R-:W-:-:S13]  /*3b10*/  ISETP.EQ.OR P0, PT, R27, RZ, !P0 ;  /* 0x000000ff1b00720c */ /* 0x000fda0004702670 */
[----:B------:R-:W-:Y:S02]  /*3b20*/  @P0 LOP3.LUT R0, R3, 0x7ff00000, RZ, 0xfc, !PT ;  /* 0x7ff0000003000812 */ /* 0x000fe400078efcff */
[----:B------:R-:W-:Y:S02]  /*3b30*/  @!P0 MOV R2, RZ ;  /* 0x000000ff00028202 */ /* 0x000fe40000000f00 */
[----:B------:R-:W-:Y:S02]  /*3b40*/  @P0 MOV R2, RZ ;  /* 0x000000ff00020202 */ /* 0x000fe40000000f00 */
[----:B------:R-:W-:Y:S01]  /*3b50*/  @P0 MOV R3, R0 ;  /* 0x0000000000030202 */ /* 0x000fe20000000f00 */
[----:B------:R-:W-:Y:S06]  /*3b60*/  BRA `(.L_x_52) ;  /* 0x0000000000147947 */ /* 0x000fec0003800000 */
.L_x_54:
[----:B------:R-:W-:Y:S01]  /*3b70*/  LOP3.LUT R3, R17, 0x80000, RZ, 0xfc, !PT ;  /* 0x0008000011037812 */ /* 0x000fe200078efcff */
[----:B------:R-:W-:Y:S01]  /*3b80*/  IMAD.MOV.U32 R2, RZ, RZ, R16 ;  /* 0x000000ffff027224 */ /* 0x000fe200078e0010 */
[----:B------:R-:W-:Y:S06]  /*3b90*/  BRA `(.L_x_52) ;  /* 0x0000000000087947 */ /* 0x000fec0003800000 */
.L_x_53:
[----:B------:R-:W-:Y:S02]  /*3ba0*/  LOP3.LUT R3, R7, 0x80000, RZ, 0xfc, !PT ;  /* 0x0008000007037812 */ /* 0x000fe400078efcff */
[----:B------:R-:W-:-:S07]  /*3bb0*/  MOV R2, R6 ;  /* 0x0000000600027202 */ /* 0x000fce0000000f00 */
.L_x_52:
[----:B------:R-:W-:Y:S02]  /*3bc0*/  MOV R29, 0x0 ;  /* 0x00000000001d7802 */ /* 0x000fe40000000f00 */
[----:B------:R-:W-:Y:S02]  /*3bd0*/  R2UR UR4, R2 ;  /* 0x00000000020472ca */ /* 0x000fe400000e0000 */
[----:B------:R-:W-:Y:S01]  /*3be0*/  R2UR UR5, R3 ;  /* 0x00000000030572ca */ /* 0x000fe200000e0000 */
[----:B------:R-:W-:-:S14]  /*3bf0*/  RET.REL.NODEC R28 `(_Z8gather2dP6float2S0_PfS1_iiffiiib) ;  /* 0xffffffc41c007950 */ /* 0x000fdc0003c3ffff */
        .weak           $__internal_1_$__cuda_sm20_sqrt_rn_f32_slowpath
        .type           $__internal_1_$__cuda_sm20_sqrt_rn_f32_slowpath,@function
        .size           $__internal_1_$__cuda_sm20_sqrt_rn_f32_slowpath,($__internal_2_$__cuda_sm3x_div_rn_noftz_f32_slowpath - $__internal_1_$__cuda_sm20_sqrt_rn_f32_slowpath)
$__internal_1_$__cuda_sm20_sqrt_rn_f32_slowpath:
[----:B------:R-:W-:-:S13]  /*3c00*/  LOP3.LUT P0, RZ, R0, 0x7fffffff, RZ, 0xc0, !PT ;  /* 0x7fffffff00ff7812 */ /* 0x000fda000780c0ff */
[----:B------:R-:W-:Y:S01]  /*3c10*/  @!P0 MOV R2, R0 ;  /* 0x0000000000028202 */ /* 0x000fe20000000f00 */
[----:B------:R-:W-:Y:S06]  /*3c20*/  @!P0 BRA `(.L_x_55) ;  /* 0x0000000000448947 */ /* 0x000fec0003800000 */
[----:B------:R-:W-:-:S13]  /*3c30*/  FSETP.GEU.FTZ.AND P0, PT, R0, RZ, PT ;  /* 0x000000ff0000720b */ /* 0x000fda0003f1e000 */
[----:B------:R-:W-:Y:S01]  /*3c40*/  @!P0 MOV R2, 0x7fffffff ;  /* 0x7fffffff00028802 */ /* 0x000fe20000000f00 */
[----:B------:R-:W-:Y:S06]  /*3c50*/  @!P0 BRA `(.L_x_55) ;  /* 0x0000000000388947 */ /* 0x000fec0003800000 */
[----:B------:R-:W-:-:S13]  /*3c60*/  FSETP.GTU.FTZ.AND P0, PT, |R0|, +INF , PT ;  /* 0x7f8000000000780b */ /* 0x000fda0003f1c200 */
[----:B------:R-:W-:Y:S01]  /*3c70*/  @P0 FADD.FTZ R2, R0, 1 ;  /* 0x3f80000000020421 */ /* 0x000fe20000010000 */
[----:B------:R-:W-:Y:S06]  /*3c80*/  @P0 BRA `(.L_x_55) ;  /* 0x00000000002c0947 */ /* 0x000fec0003800000 */
[----:B------:R-:W-:-:S13]  /*3c90*/  FSETP.NEU.FTZ.AND P0, PT, |R0|, +INF , PT ;  /* 0x7f8000000000780b */ /* 0x000fda0003f1d200 */
[----:B------:R-:W-:Y:S01]  /*3ca0*/  @!P0 IMAD.MOV.U32 R2, RZ, RZ, R0 ;  /* 0x000000ffff028224 */ /* 0x000fe200078e0000 */
[----:B------:R-:W-:Y:S06]  /*3cb0*/  @!P0 BRA `(.L_x_55) ;  /* 0x0000000000208947 */ /* 0x000fec0003800000 */
[----:B------:R-:W-:-:S04]  /*3cc0*/  FFMA R0, R0, 1.84467440737095516160e+19, RZ ;  /* 0x5f80000000007823 */ /* 0x000fc800000000ff */
[----:B------:R-:W0:Y:S02]  /*3cd0*/  MUFU.RSQ R3, R0 ;  /* 0x0000000000037308 */ /* 0x000e240000001400 */
[----:B0-----:R-:W-:Y:S01]  /*3ce0*/  FMUL.FTZ R5, R0, R3 ;  /* 0x0000000300057220 */ /* 0x001fe20000410000 */
[----:B------:R-:W-:-:S03]  /*3cf0*/  FMUL.FTZ R3, R3, 0.5 ;  /* 0x3f00000003037820 */ /* 0x000fc60000410000 */
[----:B------:R-:W-:-:S04]  /*3d00*/  FADD.FTZ R2, -R5, -RZ ;  /* 0x800000ff05027221 */ /* 0x000fc80000010100 */
[----:B------:R-:W-:-:S04]  /*3d10*/  FFMA R2, R5, R2, R0 ;  /* 0x0000000205027223 */ /* 0x000fc80000000000 */
[----:B------:R-:W-:-:S04]  /*3d20*/  FFMA R2, R2, R3, R5 ;  /* 0x0000000302027223 */ /* 0x000fc80000000005 */
[----:B------:R-:W-:-:S07]  /*3d30*/  FMUL.FTZ R2, R2, 2.3283064365386962891e-10 ;  /* 0x2f80000002027820 */ /* 0x000fce0000410000 */
.L_x_55:
[----:B------:R-:W-:Y:S01]  /*3d40*/  HFMA2 R3, -RZ, RZ, 0, 0 ;  /* 0x00000000ff037431 */ /* 0x000fe200000001ff */
[----:B------:R-:W-:Y:S02]  /*3d50*/  MOV R4, R2 ;  /* 0x0000000200047202 */ /* 0x000fe40000000f00 */
[----:B------:R-:W-:-:S04]  /*3d60*/  MOV R2, R6 ;  /* 0x0000000600027202 */ /* 0x000fc80000000f00 */
[----:B------:R-:W-:Y:S05]  /*3d70*/  RET.REL.NODEC R2 `(_Z8gather2dP6float2S0_PfS1_iiffiiib) ;  /* 0xffffffc002a07950 */ /* 0x000fea0003c3ffff */
        .weak           $__internal_2_$__cuda_sm3x_div_rn_noftz_f32_slowpath
        .type           $__internal_2_$__cuda_sm3x_div_rn_noftz_f32_slowpath,@function
        .size           $__internal_2_$__cuda_sm3x_div_rn_noftz_f32_slowpath,(.L_x_102 - $__internal_2_$__cuda_sm3x_div_rn_noftz_f32_slowpath)
$__internal_2_$__cuda_sm3x_div_rn_noftz_f32_slowpath:
[----:B------:R-:W-:Y:S01]  /*3d80*/  SHF.R.U32.HI R6, RZ, 0x17, R29 ;  /* 0x00000017ff067819 */ /* 0x000fe2000001161d */
[----:B------:R-:W-:Y:S01]  /*3d90*/  BSSY.RECONVERGENT B0, `(.L_x_56) ;  /* 0x0000062000007945 */ /* 0x000fe20003800200 */
[----:B------:R-:W-:Y:S02]  /*3da0*/  SHF.R.U32.HI R25, RZ, 0x17, R0 ;  /* 0x00000017ff197819 */ /* 0x000fe40000011600 */
[----:B------:R-:W-:Y:S02]  /*3db0*/  LOP3.LUT R6, R6, 0xff, RZ, 0xc0, !PT ;  /* 0x000000ff06067812 */ /* 0x000fe400078ec0ff */
[----:B------:R-:W-:Y:S02]  /*3dc0*/  LOP3.LUT R25, R25, 0xff, RZ, 0xc0, !PT ;  /* 0x000000ff19197812 */ /* 0x000fe400078ec0ff */
[----:B------:R-:W-:-:S03]  /*3dd0*/  IADD3 R5, PT, PT, R6, -0x1, RZ ;  /* 0xffffffff06057810 */ /* 0x000fc60007ffe0ff */
[----:B------:R-:W-:Y:S01]  /*3de0*/  VIADD R23, R25, 0xffffffff ;  /* 0xffffffff19177836 */ /* 0x000fe20000000000 */
[----:B------:R-:W-:-:S04]  /*3df0*/  ISETP.GT.U32.AND P0, PT, R5, 0xfd, PT ;  /* 0x000000fd0500780c */ /* 0x000fc80003f04070 */
[----:B------:R-:W-:-:S13]  /*3e00*/  ISETP.GT.U32.OR P0, PT, R23, 0xfd, P0 ;  /* 0x000000fd1700780c */ /* 0x000fda0000704470 */
[----:B------:R-:W-:Y:S01]  /*3e10*/  @!P0 MOV R4, RZ ;  /* 0x000000ff00048202 */ /* 0x000fe20000000f00 */
[----:B------:R-:W-:Y:S06]  /*3e20*/  @!P0 BRA `(.L_x_57) ;  /* 0x00000000005c8947 */ /* 0x000fec0003800000 */
[----:B------:R-:W-:Y:S02]  /*3e30*/  FSETP.GTU.FTZ.AND P0, PT, |R0|, +INF , PT ;  /* 0x7f8000000000780b */ /* 0x000fe40003f1c200 */
[----:B------:R-:W-:-:S04]  /*3e40*/  FSETP.GTU.FTZ.AND P1, PT, |R29|, +INF , PT ;  /* 0x7f8000001d00780b */ /* 0x000fc80003f3c200 */
[----:B------:R-:W-:-:S13]  /*3e50*/  PLOP3.LUT P0, PT, P0, P1, PT, 0xf8, 0x8f ;  /* 0x00000000008f781c */ /* 0x000fda0000703f70 */
[----:B------:R-:W-:Y:S05]  /*3e60*/  @P0 BRA `(.L_x_58) ;  /* 0x00000004004c0947 */ /* 0x000fea0003800000 */
[----:B------:R-:W-:-:S13]  /*3e70*/  LOP3.LUT P0, RZ, R29, 0x7fffffff, R0, 0xc8, !PT ;  /* 0x7fffffff1dff7812 */ /* 0x000fda000780c800 */
[----:B------:R-:W-:Y:S05]  /*3e80*/  @!P0 BRA `(.L_x_59) ;  /* 0x00000004003c8947 */ /* 0x000fea0003800000 */
[C---:B------:R-:W-:Y:S02]  /*3e90*/  FSETP.NEU.FTZ.AND P2, PT, |R0|.reuse, +INF , PT ;  /* 0x7f8000000000780b */ /* 0x040fe40003f5d200 */
[----:B------:R-:W-:Y:S02]  /*3ea0*/  FSETP.NEU.FTZ.AND P1, PT, |R29|, +INF , PT ;  /* 0x7f8000001d00780b */ /* 0x000fe40003f3d200 */
[----:B------:R-:W-:-:S11]  /*3eb0*/  FSETP.NEU.FTZ.AND P0, PT, |R0|, +INF , PT ;  /* 0x7f8000000000780b */ /* 0x000fd60003f1d200 */
[----:B------:R-:W-:Y:S05]  /*3ec0*/  @!P1 BRA !P2, `(.L_x_59) ;  /* 0x00000004002c9947 */ /* 0x000fea0005000000 */
[----:B------:R-:W-:-:S04]  /*3ed0*/  LOP3.LUT P2, RZ, R0, 0x7fffffff, RZ, 0xc0, !PT ;  /* 0x7fffffff00ff7812 */ /* 0x000fc8000784c0ff */
[----:B------:R-:W-:-:S13]  /*3ee0*/  PLOP3.LUT P1, PT, P1, P2, PT, 0x2f, 0xf2 ;  /* 0x0000000000f2781c */ /* 0x000fda0000f24577 */
[----:B------:R-:W-:Y:S05]  /*3ef0*/  @P1 BRA `(.L_x_60) ;  /* 0x0000000400181947 */ /* 0x000fea0003800000 */
[----:B------:R-:W-:-:S04]  /*3f00*/  LOP3.LUT P1, RZ, R29, 0x7fffffff, RZ, 0xc0, !PT ;  /* 0x7fffffff1dff7812 */ /* 0x000fc8000782c0ff */
[----:B------:R-:W-:-:S13]  /*3f10*/  PLOP3.LUT P0, PT, P0, P1, PT, 0x2f, 0xf2 ;  /* 0x0000000000f2781c */ /* 0x000fda0000702577 */
[----:B------:R-:W-:Y:S05]  /*3f20*/  @P0 BRA `(.L_x_61) ;  /* 0x0000000400000947 */ /* 0x000fea0003800000 */
[----:B------:R-:W-:Y:S02]  /*3f30*/  ISETP.GE.AND P0, PT, R23, RZ, PT ;  /* 0x000000ff1700720c */ /* 0x000fe40003f06270 */
[----:B------:R-:W-:-:S11]  /*3f40*/  ISETP.GE.AND P1, PT, R5, RZ, PT ;  /* 0x000000ff0500720c */ /* 0x000fd60003f26270 */
[----:B------:R-:W-:Y:S01]  /*3f50*/  @P0 MOV R4, RZ ;  /* 0x000000ff00040202 */ /* 0x000fe20000000f00 */
[----:B------:R-:W-:Y:S01]  /*3f60*/  @!P0 FFMA R0, R0, 1.84467440737095516160e+19, RZ ;  /* 0x5f80000000008823 */ /* 0x000fe200000000ff */
[----:B------:R-:W-:Y:S01]  /*3f70*/  @!P0 MOV R4, 0xffffffc0 ;  /* 0xffffffc000048802 */ /* 0x000fe20000000f00 */
[----:B------:R-:W-:-:S03]  /*3f80*/  @!P1 FFMA R29, R29, 1.84467440737095516160e+19, RZ ;  /* 0x5f8000001d1d9823 */ /* 0x000fc600000000ff */
[----:B------:R-:W-:-:S07]  /*3f90*/  @!P1 IADD3 R4, PT, PT, R4, 0x40, RZ ;  /* 0x0000004004049810 */ /* 0x000fce0007ffe0ff */
.L_x_57:
[----:B------:R-:W-:Y:S01]  /*3fa0*/  LEA R24, R6, 0xc0800000, 0x17 ;  /* 0xc080000006187811 */ /* 0x000fe200078eb8ff */
[----:B------:R-:W-:Y:S01]  /*3fb0*/  BSSY.RECONVERGENT B1, `(.L_x_62) ;  /* 0x0000036000017945 */ /* 0x000fe20003800200 */
[----:B------:R-:W-:-:S03]  /*3fc0*/  IADD3 R25, PT, PT, R25, -0x7f, RZ ;  /* 0xffffff8119197810 */ /* 0x000fc60007ffe0ff */
[----:B------:R-:W-:Y:S02]  /*3fd0*/  IMAD.IADD R29, R29, 0x1, -R24 ;  /* 0x000000011d1d7824 */ /* 0x000fe400078e0a18 */
[C---:B------:R-:W-:Y:S01]  /*3fe0*/  IMAD R0, R25.reuse, -0x800000, R0 ;  /* 0xff80000019007824 */ /* 0x040fe200078e0200 */
[----:B------:R-:W-:Y:S01]  /*3ff0*/  IADD3 R25, PT, PT, R25, 0x7f, -R6 ;  /* 0x0000007f19197810 */ /* 0x000fe20007ffe806 */
[----:B------:R-:W0:Y:S01]  /*4000*/  MUFU.RCP R24, R29 ;  /* 0x0000001d00187308 */ /* 0x000e220000001000 */
[----:B------:R-:W-:Y:S02]  /*4010*/  FADD.FTZ R23, -R29, -RZ ;  /* 0x800000ff1d177221 */ /* 0x000fe40000010100 */
[----:B------:R-:W-:Y:S02]  /*4020*/  IADD3 R25, PT, PT, R25, R4, RZ ;  /* 0x0000000419197210 */ /* 0x000fe40007ffe0ff */
[----:B0-----:R-:W-:-:S04]  /*4030*/  FFMA R5, R24, R23, 1 ;  /* 0x3f80000018057423 */ /* 0x001fc80000000017 */
[----:B------:R-:W-:-:S04]  /*4040*/  FFMA R5, R24, R5, R24 ;  /* 0x0000000518057223 */ /* 0x000fc80000000018 */
[----:B------:R-:W-:-:S04]  /*4050*/  FFMA R24, R0, R5, RZ ;  /* 0x0000000500187223 */ /* 0x000fc800000000ff */
[----:B------:R-:W-:-:S04]  /*4060*/  FFMA R26, R23, R24, R0 ;  /* 0x00000018171a7223 */ /* 0x000fc80000000000 */
[----:B------:R-:W-:-:S04]  /*4070*/  FFMA R26, R5, R26, R24 ;  /* 0x0000001a051a7223 */ /* 0x000fc80000000018 */
[----:B------:R-:W-:-:S04]  /*4080*/  FFMA R23, R23, R26, R0 ;  /* 0x0000001a17177223 */ /* 0x000fc80000000000 */
[----:B------:R-:W-:-:S05]  /*4090*/  FFMA R0, R5, R23, R26 ;  /* 0x0000001705007223 */ /* 0x000fca000000001a */
[----:B------:R-:W-:-:S04]  /*40a0*/  SHF.R.U32.HI R6, RZ, 0x17, R0 ;  /* 0x00000017ff067819 */ /* 0x000fc80000011600 */
[----:B------:R-:W-:-:S04]  /*40b0*/  LOP3.LUT R4, R6, 0xff, RZ, 0xc0, !PT ;  /* 0x000000ff06047812 */ /* 0x000fc800078ec0ff */
[----:B------:R-:W-:-:S04]  /*40c0*/  IADD3 R4, PT, PT, R4, R25, RZ ;  /* 0x0000001904047210 */ /* 0x000fc80007ffe0ff */
[----:B------:R-:W-:-:S04]  /*40d0*/  IADD3 R6, PT, PT, R4, -0x1, RZ ;  /* 0xffffffff04067810 */ /* 0x000fc80007ffe0ff */
[----:B------:R-:W-:-:S13]  /*40e0*/  ISETP.GE.U32.AND P0, PT, R6, 0xfe, PT ;  /* 0x000000fe0600780c */ /* 0x000fda0003f06070 */
[----:B------:R-:W-:Y:S05]  /*40f0*/  @!P0 BRA `(.L_x_63) ;  /* 0x0000000000808947 */ /* 0x000fea0003800000 */
[----:B------:R-:W-:-:S13]  /*4100*/  ISETP.GT.AND P0, PT, R4, 0xfe, PT ;  /* 0x000000fe0400780c */ /* 0x000fda0003f04270 */
[----:B------:R-:W-:Y:S05]  /*4110*/  @P0 BRA `(.L_x_64) ;  /* 0x00000000006c0947 */ /* 0x000fea0003800000 */
[----:B------:R-:W-:-:S13]  /*4120*/  ISETP.GE.AND P0, PT, R4, 0x1, PT ;  /* 0x000000010400780c */ /* 0x000fda0003f06270 */
[----:B------:R-:W-:Y:S05]  /*4130*/  @P0 BRA `(.L_x_65) ;  /* 0x0000000000740947 */ /* 0x000fea0003800000 */
[----:B------:R-:W-:Y:S02]  /*4140*/  ISETP.GE.AND P0, PT, R4, -0x18, PT ;  /* 0xffffffe80400780c */ /* 0x000fe40003f06270 */
[----:B------:R-:W-:-:S11]  /*4150*/  LOP3.LUT R0, R0, 0x80000000, RZ, 0xc0, !PT ;  /* 0x8000000000007812 */ /* 0x000fd600078ec0ff */
[----:B------:R-:W-:Y:S05]  /*4160*/  @!P0 BRA `(.L_x_65) ;  /* 0x0000000000688947 */ /* 0x000fea0003800000 */
[CCC-:B------:R-:W-:Y:S01]  /*4170*/  FFMA.RZ R6, R5.reuse, R23.reuse, R26.reuse ;  /* 0x0000001705067223 */ /* 0x1c0fe2000000c01a */
[CCC-:B------:R-:W-:Y:S01]  /*4180*/  FFMA.RP R24, R5.reuse, R23.reuse, R26.reuse ;  /* 0x0000001705187223 */ /* 0x1c0fe2000000801a */
[----:B------:R-:W-:Y:S01]  /*4190*/  FFMA.RM R23, R5, R23, R26 ;  /* 0x0000001705177223 */ /* 0x000fe2000000401a */
[C---:B------:R-:W-:Y:S01]  /*41a0*/  VIADD R5, R4.reuse, 0x20 ;  /* 0x0000002004057836 */ /* 0x040fe20000000000 */
[----:B------:R-:W-:Y:S02]  /*41b0*/  ISETP.NE.AND P2, PT, R4, RZ, PT ;  /* 0x000000ff0400720c */ /* 0x000fe40003f45270 */
[----:B------:R-:W-:Y:S02]  /*41c0*/  LOP3.LUT R6, R6, 0x7fffff, RZ, 0xc0, !PT ;  /* 0x007fffff06067812 */ /* 0x000fe400078ec0ff */
[----:B------:R-:W-:Y:S02]  /*41d0*/  ISETP.NE.AND P1, PT, R4, RZ, PT ;  /* 0x000000ff0400720c */ /* 0x000fe40003f25270 */
[----:B------:R-:W-:-:S02]  /*41e0*/  LOP3.LUT R6, R6, 0x800000, RZ, 0xfc, !PT ;  /* 0x0080000006067812 */ /* 0x000fc400078efcff */
[----:B------:R-:W-:Y:S02]  /*41f0*/  IADD3 R4, PT, PT, -R4, RZ, RZ ;  /* 0x000000ff04047210 */ /* 0x000fe40007ffe1ff */
[----:B------:R-:W-:Y:S02]  /*4200*/  SHF.L.U32 R5, R6, R5, RZ ;  /* 0x0000000506057219 */ /* 0x000fe400000006ff */
[----:B------:R-:W-:Y:S02]  /*4210*/  FSETP.NEU.FTZ.AND P0, PT, R24, R23, PT ;  /* 0x000000171800720b */ /* 0x000fe40003f1d000 */
[----:B------:R-:W-:Y:S02]  /*4220*/  SEL R23, R4, RZ, P2 ;  /* 0x000000ff04177207 */ /* 0x000fe40001000000 */
[----:B------:R-:W-:Y:S02]  /*4230*/  ISETP.NE.AND P1, PT, R5, RZ, P1 ;  /* 0x000000ff0500720c */ /* 0x000fe40000f25270 */
[----:B------:R-:W-:-:S02]  /*4240*/  SHF.R.U32.HI R23, RZ, R23, R6 ;  /* 0x00000017ff177219 */ /* 0x000fc40000011606 */
[----:B------:R-:W-:Y:S02]  /*4250*/  PLOP3.LUT P0, PT, P0, P1, PT, 0xf8, 0x8f ;  /* 0x00000000008f781c */ /* 0x000fe40000703f70 */
[----:B------:R-:W-:Y:S02]  /*4260*/  SHF.R.U32.HI R5, RZ, 0x1, R23 ;  /* 0x00000001ff057819 */ /* 0x000fe40000011617 */
[----:B------:R-:W-:-:S04]  /*4270*/  SEL R4, RZ, 0x1, !P0 ;  /* 0x00000001ff047807 */ /* 0x000fc80004000000 */
[----:B------:R-:W-:-:S04]  /*4280*/  LOP3.LUT R4, R4, 0x1, R5, 0xf8, !PT ;  /* 0x0000000104047812 */ /* 0x000fc800078ef805 */
[----:B------:R-:W-:-:S04]  /*4290*/  LOP3.LUT R4, R4, R23, RZ, 0xc0, !PT ;  /* 0x0000001704047212 */ /* 0x000fc800078ec0ff */
[----:B------:R-:W-:-:S04]  /*42a0*/  IADD3 R5, PT, PT, R5, R4, RZ ;  /* 0x0000000405057210 */ /* 0x000fc80007ffe0ff */
[----:B------:R-:W-:Y:S01]  /*42b0*/  LOP3.LUT R0, R5, R0, RZ, 0xfc, !PT ;  /* 0x0000000005007212 */ /* 0x000fe200078efcff */
[----:B------:R-:W-:Y:S06]  /*42c0*/  BRA `(.L_x_65) ;  /* 0x0000000000107947 */ /* 0x000fec0003800000 */
.L_x_64:
[----:B------:R-:W-:-:S04]  /*42d0*/  LOP3.LUT R0, R0, 0x80000000, RZ, 0xc0, !PT ;  /* 0x8000000000007812 */ /* 0x000fc800078ec0ff */
[----:B------:R-:W-:Y:S01]  /*42e0*/  LOP3.LUT R0, R0, 0x7f800000, RZ, 0xfc, !PT ;  /* 0x7f80000000007812 */ /* 0x000fe200078efcff */
[----:B------:R-:W-:Y:S06]  /*42f0*/  BRA `(.L_x_65) ;  /* 0x0000000000047947 */ /* 0x000fec0003800000 */
.L_x_63:
[----:B------:R-:W-:-:S07]  /*4300*/  LEA R0, R25, R0, 0x17 ;  /* 0x0000000019007211 */ /* 0x000fce00078eb8ff */
.L_x_65:
[----:B------:R-:W-:Y:S05]  /*4310*/  BSYNC.RECONVERGENT B1 ;  /* 0x0000000000017941 */ /* 0x000fea0003800200 */
.L_x_62:
[----:B------:R-:W-:Y:S05]  /*4320*/  BRA `(.L_x_66) ;  /* 0x0000000000207947 */ /* 0x000fea0003800000 */
.L_x_61:
[----:B------:R-:W-:-:S04]  /*4330*/  LOP3.LUT R0, R29, 0x80000000, R0, 0x48, !PT ;  /* 0x800000001d007812 */ /* 0x000fc800078e4800 */
[----:B------:R-:W-:Y:S01]  /*4340*/  LOP3.LUT R0, R0, 0x7f800000, RZ, 0xfc, !PT ;  /* 0x7f80000000007812 */ /* 0x000fe200078efcff */
[----:B------:R-:W-:Y:S06]  /*4350*/  BRA `(.L_x_66) ;  /* 0x0000000000147947 */ /* 0x000fec0003800000 */
.L_x_60:
[----:B------:R-:W-:Y:S01]  /*4360*/  LOP3.LUT R0, R29, 0x80000000, R0, 0x48, !PT ;  /* 0x800000001d007812 */ /* 0x000fe200078e4800 */
[----:B------:R-:W-:Y:S06]  /*4370*/  BRA `(.L_x_66) ;  /* 0x00000000000c7947 */ /* 0x000fec0003800000 */
.L_x_59:
[----:B------:R-:W0:Y:S01]  /*4380*/  MUFU.RSQ R0, -QNAN ;  /* 0xffc0000000007908 */ /* 0x000e220000001400 */
[----:B------:R-:W-:Y:S05]  /*4390*/  BRA `(.L_x_66) ;  /* 0x0000000000047947 */ /* 0x000fea0003800000 */
.L_x_58:
[----:B------:R-:W-:-:S07]  /*43a0*/  FADD.FTZ R0, R0, R29 ;  /* 0x0000001d00007221 */ /* 0x000fce0000010000 */
.L_x_66:
[----:B------:R-:W-:Y:S05]  /*43b0*/  BSYNC.RECONVERGENT B0 ;  /* 0x0000000000007941 */ /* 0x000fea0003800200 */
.L_x_56:
[----:B------:R-:W-:-:S04]  /*43c0*/  HFMA2 R23, -RZ, RZ, 0, 0 ;  /* 0x00000000ff177431 */ /* 0x000fc800000001ff */
[----:B0-----:R-:W-:Y:S05]  /*43d0*/  RET.REL.NODEC R22 `(_Z8gather2dP6float2S0_PfS1_iiffiiib) ;  /* 0xffffffbc16087950 */ /* 0x001fea0003c3ffff */
.L_x_67:
[----:B------:R-:W-:-:S00]  /*43e0*/  BRA `(.L_x_67) ;  /* 0xfffffffc00fc7947 */ /* 0x000fc0000383ffff */
[----:B------:R-:W-:-:S00]  /*43f0*/  NOP ;  /* 0x0000000000007918 */ /* 0x000fc00000000000 */
        /* <DEDUP_REMOVED lines=8> */
.L_x_102:


//--------------------- .text._Z6wrap2dP6float2iiiiib --------------------------
	.section	.text._Z6wrap2dP6float2iiiiib,"ax",@progbits
	.align	128
        .global         _Z6wrap2dP6float2iiiiib
        .type           _Z6wrap2dP6float2iiiiib,@function
        .size           _Z6wrap2dP6float2iiiiib,(.L_x_105 - _Z6wrap2dP6float2iiiiib)
        .other          _Z6wrap2dP6float2iiiiib,@"STO_CUDA_ENTRY STV_DEFAULT"
_Z6wrap2dP6float2iiiiib:
.text._Z6wrap2dP6float2iiiiib:
[----:B------:R-:W-:Y:S01]  /*0000*/  LDC R1, c[0x0][0x37c] ;  /* 0x0000df00ff017b82 */ /* 0x000fe20000000800 */
[----:B------:R-:W0:Y:S07]  /*0010*/  S2R R15, SR_CTAID.Y ;  /* 0x00000000000f7919 */ /* 0x000e2e0000002600 */
[----:B------:R-:W1:Y:S01]  /*0020*/  LDC.64 R10, c[0x0][0x388] ;  /* 0x0000e200ff0a7b82 */ /* 0x000e620000000a00 */
[----:B------:R-:W2:Y:S01]  /*0030*/  LDCU UR4, c[0x0][0x360] ;  /* 0x00006c00ff0477ac */ /* 0x000ea20008000800 */
[----:B------:R-:W0:Y:S01]  /*0040*/  S2R R4, SR_TID.Y ;  /* 0x0000000000047919 */ /* 0x000e220000002200 */
[----:B------:R-:W0:Y:S01]  /*0050*/  LDCU UR5, c[0x0][0x364] ;  /* 0x00006c80ff0577ac */ /* 0x000e220008000800 */
[----:B------:R-:W2:Y:S04]  /*0060*/  S2R R12, SR_CTAID.X ;  /* 0x00000000000c7919 */ /* 0x000ea80000002500 */
[----:B------:R-:W3:Y:S01]  /*0070*/  LDC R0, c[0x0][0x398] ;  /* 0x0000e600ff007b82 */ /* 0x000ee20000000800 */
[----:B------:R-:W4:Y:S01]  /*0080*/  LDCU UR6, c[0x0][0x368] ;  /* 0x00006d00ff0677ac */ /* 0x000f220008000800 */
[----:B------:R-:W2:Y:S01]  /*0090*/  S2R R5, SR_TID.X ;  /* 0x0000000000057919 */ /* 0x000ea20000002100 */
[----:B------:R-:W4:Y:S05]  /*00a0*/  S2R R13, SR_CTAID.Z ;  /* 0x00000000000d7919 */ /* 0x000f2a0000002700 */
[----:B------:R-:W5:Y:S01]  /*00b0*/  LDC.64 R2, c[0x0][0x390] ;  /* 0x0000e400ff027b82 */ /* 0x000f620000000a00 */
[----:B------:R-:W4:Y:S01]  /*00c0*/  S2R R6, SR_TID.Z ;  /* 0x0000000000067919 */ /* 0x000f220000002300 */
[----:B-1----:R-:W-:-:S02]  /*00d0*/  IMAD.SHL.U32 R11, R11, 0x2, RZ ;  /* 0x000000020b0b7824 */ /* 0x002fc400078e00ff */
[----:B------:R-:W-:-:S03]  /*00e0*/  IMAD.SHL.U32 R10, R10, 0x2, RZ ;  /* 0x000000020a0a7824 */ /* 0x000fc600078e00ff */
[----:B---3--:R-:W-:Y:S01]  /*00f0*/  LEA R9, R0, R11, 0x1 ;  /* 0x0000000b00097211 */ /* 0x008fe200078e08ff */
[----:B0-----:R-:W-:Y:S02]  /*0100*/  IMAD R15, R15, UR5, R4 ;  /* 0x000000050f0f7c24 */ /* 0x001fe4000f8e0204 */
[----:B-----5:R-:W-:-:S03]  /*0110*/  IMAD R8, R3, 0x2, R10 ;  /* 0x0000000203087824 */ /* 0x020fc600078e020a */
[----:B------:R-:W-:Y:S01]  /*0120*/  ISETP.GE.AND P0, PT, R15, R9, PT ;  /* 0x000000090f00720c */ /* 0x000fe20003f06270 */
[----:B--2---:R-:W-:-:S05]  /*0130*/  IMAD R12, R12, UR4, R5 ;  /* 0x000000040c0c7c24 */ /* 0x004fca000f8e0205 */
[----:B------:R-:W-:Y:S01]  /*0140*/  ISETP.GE.OR P0, PT, R12, R8, P0 ;  /* 0x000000080c00720c */ /* 0x000fe20000706670 */
[----:B----4-:R-:W-:-:S05]  /*0150*/  IMAD R13, R13, UR6, R6 ;  /* 0x000000060d0d7c24 */ /* 0x010fca000f8e0206 */
[----:B------:R-:W-:-:S13]  /*0160*/  ISETP.GE.OR P0, PT, R13, R2, P0 ;  /* 0x000000020d00720c */ /* 0x000fda0000706670 */
[----:B------:R-:W-:Y:S05]  /*0170*/  @P0 EXIT ;  /* 0x000000000000094d */ /* 0x000fea0003800000 */
[-C--:B------:R-:W-:Y:S01]  /*0180*/  ISETP.GE.AND P0, PT, R15, R0.reuse, PT ;  /* 0x000000000f00720c */ /* 0x080fe20003f06270 */
[----:B------:R-:W-:Y:S01]  /*0190*/  IMAD.IADD R5, R8, 0x1, -R3 ;  /* 0x0000000108057824 */ /* 0x000fe200078e0a03 */
[----:B------:R-:W-:Y:S02]  /*01a0*/  IADD3 R2, PT, PT, R9, -R0, RZ ;  /* 0x8000000009027210 */ /* 0x000fe40007ffe0ff */
[C---:B------:R-:W-:Y:S02]  /*01b0*/  ISETP.GE.AND P0, PT, R12.reuse, R3, P0 ;  /* 0x000000030c00720c */ /* 0x040fe40000706270 */
[----:B------:R-:W-:Y:S02]  /*01c0*/  ISETP.LT.AND P1, PT, R15, R2, PT ;  /* 0x000000020f00720c */ /* 0x000fe40003f21270 */
[----:B------:R-:W-:-:S13]  /*01d0*/  ISETP.LT.AND P0, PT, R12, R5, P0 ;  /* 0x000000050c00720c */ /* 0x000fda0000701270 */
[----:B------:R-:W-:Y:S05]  /*01e0*/  @P0 EXIT P1 ;  /* 0x000000000000094d */ /* 0x000fea0000800000 */
[-C--:B------:R-:W-:Y:S01]  /*01f0*/  IABS R14, R11.reuse ;  /* 0x0000000b000e7213 */ /* 0x080fe20000000000 */
[----:B------:R-:W-:Y:S01]  /*0200*/  IMAD.MOV.U32 R4, RZ, RZ, RZ ;  /* 0x000000ffff047224 */ /* 0x000fe200078e00ff */
[----:B------:R-:W-:Y:S01]  /*0210*/  IABS R2, R10 ;  /* 0x0000000a00027213 */ /* 0x000fe20000000000 */
[----:B------:R-:W0:Y:S01]  /*0220*/  LDCU.U8 UR4, c[0x0][0x39c] ;  /* 0x00007380ff0477ac */ /* 0x000e220008000000 */
[----:B------:R-:W1:Y:S01]  /*0230*/  I2F.RP R17, R14 ;  /* 0x0000000e00117306 */ /* 0x000e620000209400 */
[----:B------:R-:W-:Y:S02]  /*0240*/  IABS R21, R11 ;  /* 0x0000000b00157213 */ /* 0x000fe40000000000 */
[--C-:B------:R-:W-:Y:S01]  /*0250*/  IADD3 R20, PT, PT, R10, -R3, R12.reuse ;  /* 0x800000030a147210 */ /* 0x100fe20007ffe00c */
[----:B------:R-:W-:Y:S01]  /*0260*/  IMAD R12, R15, R8, R12 ;  /* 0x000000080f0c7224 */ /* 0x000fe200078e020c */
[----:B------:R-:W-:Y:S01]  /*0270*/  ISETP.NE.AND P3, PT, R11, RZ, PT ;  /* 0x000000ff0b00720c */ /* 0x000fe20003f65270 */
[----:B------:R-:W-:Y:S01]  /*0280*/  IMAD.MOV R21, RZ, RZ, -R21 ;  /* 0x000000ffff157224 */ /* 0x000fe200078e0a15 */
[----:B------:R-:W-:Y:S01]  /*0290*/  ISETP.GE.AND P2, PT, R20, RZ, PT ;  /* 0x000000ff1400720c */ /* 0x000fe20003f46270 */
[----:B------:R-:W2:Y:S08]  /*02a0*/  I2F.RP R16, R2 ;  /* 0x0000000200107306 */ /* 0x000eb00000209400 */
[----:B-1----:R-:W1:Y:S01]  /*02b0*/  MUFU.RCP R17, R17 ;  /* 0x0000001100117308 */ /* 0x002e620000001000 */
[----:B0-----:R-:W-:-:S04]  /*02c0*/  UPRMT UR4, UR4, 0x8880, URZ ;  /* 0x0000888004047896 */ /* 0x001fc800080000ff */
[----:B------:R-:W-:-:S03]  /*02d0*/  UISETP.NE.AND UP0, UPT, UR4, URZ, UPT ;  /* 0x000000ff0400728c */ /* 0x000fc6000bf05270 */
[----:B--2---:R-:W0:Y:S04]  /*02e0*/  MUFU.RCP R16, R16 ;  /* 0x0000001000107308 */ /* 0x004e280000001000 */
[----:B------:R-:W2:Y:S01]  /*02f0*/  LDCU.64 UR4, c[0x0][0x358] ;  /* 0x00006b00ff0477ac */ /* 0x000ea20008000a00 */
[----:B-1----:R-:W-:Y:S01]  /*0300*/  VIADD R5, R17, 0xffffffe ;  /* 0x0ffffffe11057836 */ /* 0x002fe20000000000 */
[----:B------:R-:W-:-:S05]  /*0310*/  IABS R17, R20 ;  /* 0x0000001400117213 */ /* 0x000fca0000000000 */
[----:B------:R-:W1:Y:S01]  /*0320*/  F2I.FTZ.U32.TRUNC.NTZ R5, R5 ;  /* 0x0000000500057305 */ /* 0x000e62000021f000 */
[----:B0-----:R-:W-:-:S07]  /*0330*/  IADD3 R6, PT, PT, R16, 0xffffffe, RZ ;  /* 0x0ffffffe10067810 */ /* 0x001fce0007ffe0ff */
[----:B------:R0:W3:Y:S01]  /*0340*/  F2I.FTZ.U32.TRUNC.NTZ R7, R6 ;  /* 0x0000000600077305 */ /* 0x0000e2000021f000 */
[----:B-1----:R-:W-:Y:S02]  /*0350*/  IMAD.MOV R19, RZ, RZ, -R5 ;  /* 0x000000ffff137224 */ /* 0x002fe400078e0a05 */
[----:B0-----:R-:W-:Y:S02]  /*0360*/  HFMA2 R6, -RZ, RZ, 0, 0 ;  /* 0x00000000ff067431 */ /* 0x001fe400000001ff */
[----:B------:R-:W-:Y:S01]  /*0370*/  IMAD R19, R19, R14, RZ ;  /* 0x0000000e13137224 */ /* 0x000fe200078e02ff */
[----:B---3--:R-:W-:-:S03]  /*0380*/  IADD3 R18, PT, PT, RZ, -R7, RZ ;  /* 0x80000007ff127210 */ /* 0x008fc60007ffe0ff */
[----:B------:R-:W-:Y:S01]  /*0390*/  IMAD.HI.U32 R16, R5, R19, R4 ;  /* 0x0000001305107227 */ /* 0x000fe200078e0004 */
[----:B------:R-:W-:Y:S02]  /*03a0*/  IADD3 R4, PT, PT, R11, -R0, R15 ;  /* 0x800000000b047210 */ /* 0x000fe40007ffe00f */
[----:B------:R-:W-:Y:S02]  /*03b0*/  MOV R5, R18 ;  /* 0x0000001200057202 */ /* 0x000fe40000000f00 */
[----:B------:R-:W-:Y:S02]  /*03c0*/  IABS R19, R4 ;  /* 0x0000000400137213 */ /* 0x000fe40000000000 */
[----:B------:R-:W-:Y:S01]  /*03d0*/  IABS R18, R10 ;  /* 0x0000000a00127213 */ /* 0x000fe20000000000 */
[----:B------:R-:W-:Y:S02]  /*03e0*/  IMAD R5, R5, R2, RZ ;  /* 0x0000000205057224 */ /* 0x000fe400078e02ff */
[----:B------:R-:W-:-:S04]  /*03f0*/  IMAD.HI.U32 R16, R16, R19, RZ ;  /* 0x0000001310107227 */ /* 0x000fc800078e00ff */
[----:B------:R-:W-:Y:S01]  /*0400*/  IMAD.HI.U32 R6, R7, R5, R6 ;  /* 0x0000000507067227 */ /* 0x000fe200078e0006 */
[----:B------:R-:W-:-:S03]  /*0410*/  MOV R5, R17 ;  /* 0x0000001100057202 */ /* 0x000fc60000000f00 */
[----:B------:R-:W-:Y:S02]  /*0420*/  IMAD.MOV.U32 R7, RZ, RZ, R21 ;  /* 0x000000ffff077224 */ /* 0x000fe400078e0015 */
[----:B------:R-:W-:Y:S02]  /*0430*/  IMAD.MOV R18, RZ, RZ, -R18 ;  /* 0x000000ffff127224 */ /* 0x000fe400078e0a12 */
[----:B------:R-:W-:Y:S02]  /*0440*/  IMAD R7, R16, R7, R19 ;  /* 0x0000000710077224 */ /* 0x000fe400078e0213 */
[----:B------:R-:W-:Y:S01]  /*0450*/  IMAD.HI.U32 R6, R6, R5, RZ ;  /* 0x0000000506067227 */ /* 0x000fe200078e00ff */
[----:B------:R-:W-:Y:S02]  /*0460*/  MOV R17, R18 ;  /* 0x0000001200117202 */ /* 0x000fe40000000f00 */
[----:B------:R-:W-:-:S03]  /*0470*/  ISETP.GT.U32.AND P1, PT, R14, R7, PT ;  /* 0x000000070e00720c */ /* 0x000fc60003f24070 */
[----:B------:R-:W-:-:S05]  /*0480*/  IMAD R5, R6, R17, R5 ;  /* 0x0000001106057224 */ /* 0x000fca00078e0205 */
[----:B------:R-:W-:-:S05]  /*0490*/  ISETP.GT.U32.AND P0, PT, R2, R5, PT ;  /* 0x000000050200720c */ /* 0x000fca0003f04070 */
[----:B------:R-:W-:Y:S01]  /*04a0*/  @!P1 IMAD.IADD R7, R7, 0x1, -R14 ;  /* 0x0000000107079824 */ /* 0x000fe200078e0a0e */
[----:B------:R-:W-:-:S04]  /*04b0*/  ISETP.GE.AND P1, PT, R4, RZ, PT ;  /* 0x000000ff0400720c */ /* 0x000fc80003f26270 */
[----:B------:R-:W-:-:S03]  /*04c0*/  ISETP.GT.U32.AND P4, PT, R14, R7, PT ;  /* 0x000000070e00720c */ /* 0x000fc60003f84070 */
[----:B------:R-:W-:-:S04]  /*04d0*/  @!P0 IADD3 R5, PT, PT, R5, -R2, RZ ;  /* 0x8000000205058210 */ /* 0x000fc80007ffe0ff */
[----:B------:R-:W-:-:S06]  /*04e0*/  ISETP.GT.U32.AND P0, PT, R2, R5, PT ;  /* 0x000000050200720c */ /* 0x000fcc0003f04070 */
[----:B------:R-:W-:Y:S01]  /*04f0*/  @!P4 IMAD.IADD R7, R7, 0x1, -R14 ;  /* 0x000000010707c824 */ /* 0x000fe200078e0a0e */
[----:B------:R-:W-:-:S03]  /*0500*/  ISETP.NE.AND P4, PT, R10, RZ, PT ;  /* 0x000000ff0a00720c */ /* 0x000fc60003f85270 */
[----:B------:R-:W-:Y:S01]  /*0510*/  @!P1 IMAD.MOV R7, RZ, RZ, -R7 ;  /* 0x000000ffff079224 */ /* 0x000fe200078e0a07 */
[----:B------:R-:W-:Y:S02]  /*0520*/  @!P3 LOP3.LUT R7, RZ, R11, RZ, 0x33, !PT ;  /* 0x0000000bff07b212 */ /* 0x000fe400078e33ff */
[----:B------:R-:W-:Y:S01]  /*0530*/  @!P0 IADD3 R5, PT, PT, R5, -R2, RZ ;  /* 0x8000000205058210 */ /* 0x000fe20007ffe0ff */
[----:B------:R-:W-:Y:S02]  /*0540*/  IMAD R2, R13, R8, RZ ;  /* 0x000000080d027224 */ /* 0x000fe400078e02ff */
[----:B------:R-:W-:Y:S01]  /*0550*/  IMAD.IADD R7, R7, 0x1, R0 ;  /* 0x0000000107077824 */ /* 0x000fe200078e0200 */
[----:B------:R-:W-:Y:S01]  /*0560*/  @!P2 IADD3 R5, PT, PT, -R5, RZ, RZ ;  /* 0x000000ff0505a210 */ /* 0x000fe20007ffe1ff */
[C---:B------:R-:W-:Y:S02]  /*0570*/  IMAD R3, R9.reuse, R2, R3 ;  /* 0x0000000209037224 */ /* 0x040fe400078e0203 */
[----:B------:R-:W-:Y:S01]  /*0580*/  @!P4 LOP3.LUT R5, RZ, R10, RZ, 0x33, !PT ;  /* 0x0000000aff05c212 */ /* 0x000fe200078e33ff */
[----:B------:R-:W-:-:S03]  /*0590*/  IMAD R9, R9, R2, R12 ;  /* 0x0000000209097224 */ /* 0x000fc600078e020c */
[----:B------:R-:W-:-:S05]  /*05a0*/  IADD3 R3, PT, PT, R5, R3, RZ ;  /* 0x0000000305037210 */ /* 0x000fca0007ffe0ff */
[----:B------:R-:W-:Y:S01]  /*05b0*/  IMAD R11, R8, R7, R3 ;  /* 0x00000007080b7224 */ /* 0x000fe200078e0203 */
[----:B--2---:R-:W-:Y:S06]  /*05c0*/  BRA.U UP0, `(.L_x_68) ;  /* 0x0000000100187547 */ /* 0x004fec000b800000 */
[----:B------:R-:W0:Y:S02]  /*05d0*/  LDC.64 R4, c[0x0][0x380] ;  /* 0x0000e000ff047b82 */ /* 0x000e240000000a00 */
[----:B0-----:R-:W-:-:S06]  /*05e0*/  IMAD.WIDE R2, R11, 0x8, R4 ;  /* 0x000000080b027825 */ /* 0x001fcc00078e0204 */
[----:B------:R-:W2:Y:S01]  /*05f0*/  LDG.E.64 R2, desc[UR4][R2.64] ;  /* 0x0000000402027981 */ /* 0x000ea2000c1e1b00 */
[----:B------:R-:W-:-:S05]  /*0600*/  IMAD.WIDE R4, R9, 0x8, R4 ;  /* 0x0000000809047825 */ /* 0x000fca00078e0204 */
[----:B--2---:R-:W-:Y:S01]  /*0610*/  STG.E.64 desc[UR4][R4.64], R2 ;  /* 0x0000000204007986 */ /* 0x004fe2000c101b04 */
[----:B------:R-:W-:Y:S05]  /*0620*/  EXIT ;  /* 0x000000000000794d */ /* 0x000fea0003800000 */
.L_x_68:
[----:B------:R-:W0:Y:S02]  /*0630*/  LDC.64 R2, c[0x0][0x380] ;  /* 0x0000e000ff027b82 */ /* 0x000e240000000a00 */
[----:B0-----:R-:W-:-:S05]  /*0640*/  IMAD.WIDE R4, R9, 0x8, R2 ;  /* 0x0000000809047825 */ /* 0x001fca00078e0202 */
[----:B------:R-:W2:Y:S01]  /*0650*/  LDG.E R7, desc[UR4][R4.64] ;  /* 0x0000000404077981 */ /* 0x000ea2000c1e1900 */
[----:B------:R-:W-:-:S05]  /*0660*/  IMAD.WIDE R2, R11, 0x8, R2 ;  /* 0x000000080b027825 */ /* 0x000fca00078e0202 */
[----:B--2---:R-:W-:Y:S04]  /*0670*/  REDG.E.ADD.F32.FTZ.RN.STRONG.GPU desc[UR4][R2.64], R7 ;  /* 0x00000007020079a6 */ /* 0x004fe8000c12f304 */
[----:B------:R-:W2:Y:S04]  /*0680*/  LDG.E R9, desc[UR4][R4.64+0x4] ;  /* 0x0000040404097981 */ /* 0x000ea8000c1e1900 */
[----:B--2---:R-:W-:Y:S01]  /*0690*/  REDG.E.ADD.F32.FTZ.RN.STRONG.GPU desc[UR4][R2.64+0x4], R9 ;  /* 0x00000409020079a6 */ /* 0x004fe2000c12f304 */
[----:B------:R-:W-:Y:S05]  /*06a0*/  EXIT ;  /* 0x000000000000794d */ /* 0x000fea0003800000 */
.L_x_69:
        /* <DEDUP_REMOVED lines=13> */
.L_x_105:


//--------------------- .text._Z11fftshiftc2dP6float2iii --------------------------
	.section	.text._Z11fftshiftc2dP6float2iii,"ax",@progbits
	.align	128
        .global         _Z11fftshiftc2dP6float2iii
        .type           _Z11fftshiftc2dP6float2iii,@function
        .size           _Z11fftshiftc2dP6float2iii,(.L_x_106 - _Z11fftshiftc2dP6float2iii)
        .other          _Z11fftshiftc2dP6float2iii,@"STO_CUDA_ENTRY STV_DEFAULT"
_Z11fftshiftc2dP6float2iii:
.text._Z11fftshiftc2dP6float2iii:
[----:B------:R-:W-:Y:S01]  /*0000*/  LDC R1, c[0x0][0x37c] ;  /* 0x0000df00ff017b82 */ /* 0x000fe20000000800 */
[----:B------:R-:W0:Y:S01]  /*0010*/  S2R R6, SR_CTAID.Y ;  /* 0x0000000000067919 */ /* 0x000e220000002600 */
[----:B------:R-:W1:Y:S01]  /*0020*/  LDCU UR4, c[0x0][0x360] ;  /* 0x00006c00ff0477ac */ /* 0x000e620008000800 */
[----:B------:R-:W0:Y:S01]  /*0030*/  S2R R5, SR_TID.Y ;  /* 0x0000000000057919 */ /* 0x000e220000002200 */
[----:B------:R-:W0:Y:S01]  /*0040*/  LDCU UR5, c[0x0][0x364] ;  /* 0x00006c80ff0577ac */ /* 0x000e220008000800 */
[----:B------:R-:W1:Y:S01]  /*0050*/  S2R R0, SR_CTAID.X ;  /* 0x0000000000007919 */ /* 0x000e620000002500 */
[----:B------:R-:W2:Y:S01]  /*0060*/  LDCU.64 UR8, c[0x0][0x388] ;  /* 0x00007100ff0877ac */ /* 0x000ea20008000a00 */
[----:B------:R-:W1:Y:S01]  /*0070*/  S2R R3, SR_TID.X ;  /* 0x0000000000037919 */ /* 0x000e620000002100 */
[----:B------:R-:W3:Y:S01]  /*0080*/  LDCU UR6, c[0x0][0x368] ;  /* 0x00006d00ff0677ac */ /* 0x000ee20008000800 */
[----:B------:R-:W3:Y:S01]  /*0090*/  S2R R2, SR_CTAID.Z ;  /* 0x0000000000027919 */ /* 0x000ee20000002700 */
[----:B------:R-:W4:Y:S01]  /*00a0*/  LDCU UR7, c[0x0][0x390] ;  /* 0x00007200ff0777ac */ /* 0x000f220008000800 */
[----:B------:R-:W3:Y:S01]  /*00b0*/  S2R R7, SR_TID.Z ;  /* 0x0000000000077919 */ /* 0x000ee20000002300 */
[----:B0-----:R-:W-:-:S05]  /*00c0*/  IMAD R6, R6, UR5, R5 ;  /* 0x0000000506067c24 */ /* 0x001fca000f8e0205 */
[----:B--2---:R-:W-:Y:S01]  /*00d0*/  ISETP.GE.AND P0, PT, R6, UR9, PT ;  /* 0x0000000906007c0c */ /* 0x004fe2000bf06270 */
[----:B-1----:R-:W-:-:S05]  /*00e0*/  IMAD R0, R0, UR4, R3 ;  /* 0x0000000400007c24 */ /* 0x002fca000f8e0203 */
[----:B------:R-:W-:Y:S01]  /*00f0*/  ISETP.GE.OR P0, PT, R0, UR8, P0 ;  /* 0x0000000800007c0c */ /* 0x000fe20008706670 */
[----:B---3--:R-:W-:-:S05]  /*0100*/  IMAD R5, R2, UR6, R7 ;  /* 0x0000000602057c24 */ /* 0x008fca000f8e0207 */
[----:B----4-:R-:W-:-:S13]  /*0110*/  ISETP.GE.OR P0, PT, R5, UR7, P0 ;  /* 0x0000000705007c0c */ /* 0x010fda0008706670 */
[----:B------:R-:W-:Y:S05]  /*0120*/  @P0 EXIT ;  /* 0x000000000000094d */ /* 0x000fea0003800000 */
[----:B------:R-:W0:Y:S01]  /*0130*/  LDC.64 R2, c[0x0][0x380] ;  /* 0x0000e000ff027b82 */ /* 0x000e220000000a00 */
[----:B------:R-:W1:Y:S01]  /*0140*/  LDCU.64 UR4, c[0x0][0x358] ;  /* 0x00006b00ff0477ac */ /* 0x000e620008000a00 */
[----:B------:R-:W-:-:S04]  /*0150*/  IMAD R5, R5, UR9, R6 ;  /* 0x0000000905057c24 */ /* 0x000fc8000f8e0206 */
[----:B------:R-:W-:-:S04]  /*0160*/  IMAD R5, R5, UR8, R0 ;  /* 0x0000000805057c24 */ /* 0x000fc8000f8e0200 */
[----:B0-----:R-:W-:-:S05]  /*0170*/  IMAD.WIDE R2, R5, 0x8, R2 ;  /* 0x0000000805027825 */ /* 0x001fca00078e0202 */
[----:B-1----:R-:W2:Y:S01]  /*0180*/  LDG.E.64 R4, desc[UR4][R2.64] ;  /* 0x0000000402047981 */ /* 0x002ea2000c1e1b00 */
[----:B------:R-:W-:Y:S02]  /*0190*/  IADD3 R0, PT, PT, R0, 0x1, RZ ;  /* 0x0000000100007810 */ /* 0x000fe40007ffe0ff */
[----:B------:R-:W-:Y:S02]  /*01a0*/  SHF.L.U32 R6, R6, 0x1, RZ ;  /* 0x0000000106067819 */ /* 0x000fe400000006ff */
[----:B------:R-:W-:Y:S02]  /*01b0*/  LEA.HI R7, R0, R0, RZ, 0x1 ;  /* 0x0000000000077211 */ /* 0x000fe400078f08ff */
[----:B------:R-:W-:Y:S02]  /*01c0*/  LOP3.LUT R6, R6, 0x2, RZ, 0xc, !PT ;  /* 0x0000000206067812 */ /* 0x000fe400078e0cff */
[----:B------:R-:W-:Y:S02]  /*01d0*/  LOP3.LUT R7, R7, 0x7ffffffe, RZ, 0xc0, !PT ;  /* 0x7ffffffe07077812 */ /* 0x000fe400078ec0ff */
[----:B------:R-:W-:-:S02]  /*01e0*/  IADD3 R6, PT, PT, -R6, 0x1, RZ ;  /* 0x0000000106067810 */ /* 0x000fc40007ffe1ff */
[----:B------:R-:W-:Y:S01]  /*01f0*/  IADD3 R7, PT, PT, R0, -R7, RZ ;  /* 0x8000000700077210 */ /* 0x000fe20007ffe0ff */
[----:B------:R-:W-:-:S05]  /*0200*/  HFMA2 R0, -RZ, RZ, 0, 5.9604644775390625e-08 ;  /* 0x00000001ff007431 */ /* 0x000fca00000001ff */
[----:B------:R-:W-:-:S04]  /*0210*/  IMAD R7, R7, -0x2, R0 ;  /* 0xfffffffe07077824 */ /* 0x000fc800078e0200 */
[----:B------:R-:W-:-:S05]  /*0220*/  IMAD R6, R7, R6, RZ ;  /* 0x0000000607067224 */ /* 0x000fca00078e02ff */
[----:B------:R-:W-:-:S05]  /*0230*/  I2FP.F32.S32 R6, R6 ;  /* 0x0000000600067245 */ /* 0x000fca0000201400 */
[C---:B--2---:R-:W-:Y:S01]  /*0240*/  FMUL R4, R6.reuse, R4 ;  /* 0x0000000406047220 */ /* 0x044fe20000400000 */
[----:B------:R-:W-:-:S05]  /*0250*/  FMUL R5, R6, R5 ;  /* 0x0000000506057220 */ /* 0x000fca0000400000 */
[----:B------:R-:W-:Y:S01]  /*0260*/  STG.E.64 desc[UR4][R2.64], R4 ;  /* 0x0000000402007986 */ /* 0x000fe2000c101b04 */
[----:B------:R-:W-:Y:S05]  /*0270*/  EXIT ;  /* 0x000000000000794d */ /* 0x000fea0003800000 */
.L_x_70:
        /* <DEDUP_REMOVED lines=16> */
.L_x_106:


//--------------------- .text._Z8divker2dP6float2S0_iiiiiffb --------------------------
	.section	.text._Z8divker2dP6float2S0_iiiiiffb,"ax",@progbits
	.align	128
        .global         _Z8divker2dP6float2S0_iiiiiffb
        .type           _Z8divker2dP6float2S0_iiiiiffb,@function
        .size           _Z8divker2dP6float2S0_iiiiiffb,(.L_x_103 - _Z8divker2dP6float2S0_iiiiiffb)
        .other          _Z8divker2dP6float2S0_iiiiiffb,@"STO_CUDA_ENTRY STV_DEFAULT"
_Z8divker2dP6float2S0_iiiiiffb:
.text._Z8divker2dP6float2S0_iiiiiffb:
        /* <DEDUP_REMOVED lines=20> */
[----:B------:R-:W1:Y:S01]  /*0140*/  LDCU UR5, c[0x0][0x3a8] ;  /* 0x00007500ff0577ac */ /* 0x000e620008000800 */
[----:B------:R-:W-:Y:S02]  /*0150*/  USHF.R.U32.HI UR6, URZ, 0x1, UR9 ;  /* 0x00000001ff067899 */ /* 0x000fe40008011609 */
[----:B------:R-:W-:-:S04]  /*0160*/  ULEA.HI UR4, UR8, UR8, URZ, 0x1 ;  /* 0x0000000808047291 */ /* 0x000fc8000f8f08ff */
[----:B------:R-:W2:Y:S01]  /*0170*/  LDC R9, c[0x0][0x39c] ;  /* 0x0000e700ff097b82 */ /* 0x000ea20000000800 */
[----:B------:R-:W-:Y:S01]  /*0180*/  USHF.R.S32.HI UR4, URZ, 0x1, UR4 ;  /* 0x00000001ff047899 */ /* 0x000fe20008011404 */
[----:B------:R-:W-:-:S04]  /*0190*/  IADD3 R4, PT, PT, R5, -UR6, RZ ;  /* 0x8000000605047c10 */ /* 0x000fc8000fffe0ff */
[----:B------:R-:W-:Y:S01]  /*01a0*/  I2FP.F32.S32 R6, R4 ;  /* 0x0000000400067245 */ /* 0x000fe20000201400 */
[----:B------:R-:W-:-:S04]  /*01b0*/  VIADD R4, R8, -UR4 ;  /* 0x8000000408047c36 */ /* 0x000fc80008000000 */
[C---:B-1----:R-:W-:Y:S01]  /*01c0*/  FMUL R7, R6.reuse, UR5 ;  /* 0x0000000506077c20 */ /* 0x042fe20008400000 */
[----:B------:R-:W-:Y:S01]  /*01d0*/  I2FP.F32.S32 R4, R4 ;  /* 0x0000000400047245 */ /* 0x000fe20000201400 */
[----:B------:R-:W1:Y:S02]  /*01e0*/  LDCU.U8 UR5, c[0x0][0x3ac] ;  /* 0x00007580ff0577ac */ /* 0x000e640008000000 */
[----:B------:R-:W-:Y:S02]  /*01f0*/  FMUL R7, R6, R7 ;  /* 0x0000000706077220 */ /* 0x000fe40000400000 */
[----:B0-----:R-:W-:-:S04]  /*0200*/  FMUL R3, R4, -R3 ;  /* 0x8000000304037220 */ /* 0x001fc80000400000 */
[----:B------:R-:W-:Y:S01]  /*0210*/  FFMA R3, R4, R3, -R7 ;  /* 0x0000000304037223 */ /* 0x000fe20000000807 */
[C---:B------:R-:W-:Y:S01]  /*0220*/  IADD3 R4, PT, PT, R2.reuse, UR9, RZ ;  /* 0x0000000902047c10 */ /* 0x040fe2000fffe0ff */
[----:B--2---:R-:W-:Y:S01]  /*0230*/  VIADD R6, R9, UR8 ;  /* 0x0000000809067c36 */ /* 0x004fe20008000000 */
[----:B------:R-:W-:Y:S01]  /*0240*/  IADD3 R7, PT, PT, R2, UR6, R5 ;  /* 0x0000000602077c10 */ /* 0x000fe2000fffe005 */
[----:B------:R-:W-:Y:S01]  /*0250*/  FMUL R3, R3, 1.4426950216293334961 ;  /* 0x3fb8aa3b03037820 */ /* 0x000fe20000400000 */
[----:B------:R-:W-:Y:S01]  /*0260*/  SHF.L.U32 R2, R4, 0x1, RZ ;  /* 0x0000000104027819 */ /* 0x000fe200000006ff */
[----:B------:R-:W-:Y:S01]  /*0270*/  IMAD R5, R5, UR10, R0 ;  /* 0x0000000a05057c24 */ /* 0x000fe2000f8e0200 */
[--C-:B------:R-:W-:Y:S01]  /*0280*/  IADD3 R4, PT, PT, R9, UR4, R8.reuse ;  /* 0x0000000409047c10 */ /* 0x100fe2000fffe008 */
[----:B------:R-:W-:Y:S01]  /*0290*/  IMAD.SHL.U32 R6, R6, 0x2, RZ ;  /* 0x0000000206067824 */ /* 0x000fe200078e00ff */
[----:B------:R-:W-:Y:S01]  /*02a0*/  FSETP.GEU.AND P0, PT, R3, -126, PT ;  /* 0xc2fc00000300780b */ /* 0x000fe20003f0e000 */
[----:B-1----:R-:W-:Y:S01]  /*02b0*/  UPRMT UR5, UR5, 0x8880, URZ ;  /* 0x0000888005057896 */ /* 0x002fe200080000ff */
[----:B------:R-:W-:Y:S01]  /*02c0*/  IMAD R7, R0, R2, R7 ;  /* 0x0000000200077224 */ /* 0x000fe200078e0207 */
[----:B------:R-:W0:Y:S01]  /*02d0*/  LDCU.64 UR6, c[0x0][0x358] ;  /* 0x00006b00ff0677ac */ /* 0x000e220008000a00 */
[----:B------:R-:W-:-:S02]  /*02e0*/  IMAD R8, R5, UR8, R8 ;  /* 0x0000000805087c24 */ /* 0x000fc4000f8e0208 */
[----:B------:R-:W-:Y:S01]  /*02f0*/  IMAD R6, R6, R7, R4 ;  /* 0x0000000706067224 */ /* 0x000fe200078e0204 */
[----:B------:R-:W-:-:S06]  /*0300*/  UISETP.NE.AND UP0, UPT, UR5, URZ, UPT ;  /* 0x000000ff0500728c */ /* 0x000fcc000bf05270 */
[----:B------:R-:W-:-:S04]  /*0310*/  @!P0 FMUL R3, R3, 0.5 ;  /* 0x3f00000003038820 */ /* 0x000fc80000400000 */
[----:B------:R-:W1:Y:S02]  /*0320*/  MUFU.EX2 R10, R3 ;  /* 0x00000003000a7308 */ /* 0x000e640000000800 */
[----:B-1----:R-:W-:Y:S01]  /*0330*/  @!P0 FMUL R10, R10, R10 ;  /* 0x0000000a0a0a8220 */ /* 0x002fe20000400000 */
[----:B0-----:R-:W-:Y:S06]  /*0340*/  BRA.U UP0, `(.L_x_71) ;  /* 0x0000000500107547 */ /* 0x001fec000b800000 */
[----:B------:R-:W0:Y:S02]  /*0350*/  LDC.64 R2, c[0x0][0x388] ;  /* 0x0000e200ff027b82 */ /* 0x000e240000000a00 */
[----:B0-----:R-:W-:-:S06]  /*0360*/  IMAD.WIDE R2, R8, 0x8, R2 ;  /* 0x0000000808027825 */ /* 0x001fcc00078e0202 */
[----:B------:R-:W2:Y:S01]  /*0370*/  LDG.E.64 R2, desc[UR6][R2.64] ;  /* 0x0000000602027981 */ /* 0x000ea2000c1e1b00 */
[----:B------:R-:W0:Y:S01]  /*0380*/  MUFU.RCP R5, R10 ;  /* 0x0000000a00057308 */ /* 0x000e220000001000 */
[----:B------:R-:W-:Y:S01]  /*0390*/  BSSY.RECONVERGENT B0, `(.L_x_72) ;  /* 0x000000c000007945 */ /* 0x000fe20003800200 */
[----:B0-----:R-:W-:-:S04]  /*03a0*/  FFMA R0, -R10, R5, 1 ;  /* 0x3f8000000a007423 */ /* 0x001fc80000000105 */
[----:B------:R-:W-:Y:S02]  /*03b0*/  FFMA R5, R5, R0, R5 ;  /* 0x0000000005057223 */ /* 0x000fe40000000005 */
[----:B--2---:R-:W0:Y:S02]  /*03c0*/  FCHK P0, R2, R10 ;  /* 0x0000000a02007302 */ /* 0x004e240000000000 */
[----:B------:R-:W-:-:S04]  /*03d0*/  FFMA R0, R2, R5, RZ ;  /* 0x0000000502007223 */ /* 0x000fc800000000ff */
[----:B------:R-:W-:-:S04]  /*03e0*/  FFMA R4, -R10, R0, R2 ;  /* 0x000000000a047223 */ /* 0x000fc80000000102 */
[----:B------:R-:W-:Y:S01]  /*03f0*/  FFMA R5, R5, R4, R0 ;  /* 0x0000000405057223 */ /* 0x000fe20000000000 */
[----:B0-----:R-:W-:Y:S06]  /*0400*/  @!P0 BRA `(.L_x_73) ;  /* 0x0000000000108947 */ /* 0x001fec0003800000 */
[----:B------:R-:W-:Y:S02]  /*0410*/  MOV R5, R10 ;  /* 0x0000000a00057202 */ /* 0x000fe40000000f00 */
[----:B------:R-:W-:-:S07]  /*0420*/  MOV R12, 0x440 ;  /* 0x00000440000c7802 */ /* 0x000fce0000000f00 */
[----:B------:R-:W-:Y:S05]  /*0430*/  CALL.REL.NOINC `($__internal_3_$__cuda_sm3x_div_rn_noftz_f32_slowpath) ;  /* 0x0000000400e07944 */ /* 0x000fea0003c00000 */
[----:B------:R-:W-:-:S07]  /*0440*/  IMAD.MOV.U32 R5, RZ, RZ, R2 ;  /* 0x000000ffff057224 */ /* 0x000fce00078e0002 */
.L_x_73:
[----:B------:R-:W-:Y:S05]  /*0450*/  BSYNC.RECONVERGENT B0 ;  /* 0x0000000000007941 */ /* 0x000fea0003800200 */
.L_x_72:
[----:B------:R-:W0:Y:S01]  /*0460*/  LDCU.64 UR4, c[0x0][0x390] ;  /* 0x00007200ff0477ac */ /* 0x000e220008000a00 */
[----:B------:R-:W-:Y:S01]  /*0470*/  BSSY.RECONVERGENT B0, `(.L_x_74) ;  /* 0x0000011000007945 */ /* 0x000fe20003800200 */
[----:B0-----:R-:W-:-:S04]  /*0480*/  UIMAD UR4, UR5, UR4, URZ ;  /* 0x00000004050472a4 */ /* 0x001fc8000f8e02ff */
[----:B------:R-:W-:-:S06]  /*0490*/  USHF.L.U32 UR4, UR4, 0x2, URZ ;  /* 0x0000000204047899 */ /* 0x000fcc00080006ff */
[----:B------:R-:W-:-:S04]  /*04a0*/  I2FP.F32.S32 R8, UR4 ;  /* 0x0000000400087c45 */ /* 0x000fc80008201400 */
        /* <DEDUP_REMOVED lines=11> */
[----:B------:R-:W-:Y:S05]  /*0560*/  CALL.REL.NOINC `($__internal_3_$__cuda_sm3x_div_rn_noftz_f32_slowpath) ;  /* 0x0000000400947944 */ /* 0x000fea0003c00000 */
[----:B------:R-:W-:-:S07]  /*0570*/  MOV R4, R2 ;  /* 0x0000000200047202 */ /* 0x000fce0000000f00 */
.L_x_75:
[----:B------:R-:W-:Y:S05]  /*0580*/  BSYNC.RECONVERGENT B0 ;  /* 0x0000000000007941 */ /* 0x000fea0003800200 */
.L_x_74:
[----:B------:R-:W0:Y:S01]  /*0590*/  MUFU.RCP R5, R10 ;  /* 0x0000000a00057308 */ /* 0x000e220000001000 */
[----:B------:R-:W1:Y:S01]  /*05a0*/  LDC.64 R12, c[0x0][0x380] ;  /* 0x0000e000ff0c7b82 */ /* 0x000e620000000a00 */
[----:B------:R-:W-:Y:S06]  /*05b0*/  BSSY.RECONVERGENT B0, `(.L_x_76) ;  /* 0x000000d000007945 */ /* 0x000fec0003800200 */
[----:B------:R-:W2:Y:S01]  /*05c0*/  FCHK P0, R3, R10 ;  /* 0x0000000a03007302 */ /* 0x000ea20000000000 */
[----:B0-----:R-:W-:-:S04]  /*05d0*/  FFMA R0, -R10, R5, 1 ;  /* 0x3f8000000a007423 */ /* 0x001fc80000000105 */
[----:B------:R-:W-:-:S04]  /*05e0*/  FFMA R9, R5, R0, R5 ;  /* 0x0000000005097223 */ /* 0x000fc80000000005 */
[----:B------:R-:W-:Y:S01]  /*05f0*/  FFMA R0, R3, R9, RZ ;  /* 0x0000000903007223 */ /* 0x000fe200000000ff */
[----:B-1----:R-:W-:-:S04]  /*0600*/  IMAD.WIDE R6, R6, 0x8, R12 ;  /* 0x0000000806067825 */ /* 0x002fc800078e020c */
[----:B------:R-:W-:-:S04]  /*0610*/  FFMA R5, -R10, R0, R3 ;  /* 0x000000000a057223 */ /* 0x000fc80000000103 */
[----:B------:R-:W-:Y:S01]  /*0620*/  FFMA R2, R9, R5, R0 ;  /* 0x0000000509027223 */ /* 0x000fe20000000000 */
[----:B--2---:R-:W-:Y:S06]  /*0630*/  @!P0 BRA `(.L_x_77) ;  /* 0x0000000000108947 */ /* 0x004fec0003800000 */
[----:B------:R-:W-:Y:S01]  /*0640*/  IMAD.MOV.U32 R2, RZ, RZ, R3 ;  /* 0x000000ffff027224 */ /* 0x000fe200078e0003 */
[----:B------:R-:W-:Y:S02]  /*0650*/  MOV R5, R10 ;  /* 0x0000000a00057202 */ /* 0x000fe40000000f00 */
[----:B------:R-:W-:-:S07]  /*0660*/  MOV R12, 0x680 ;  /* 0x00000680000c7802 */ /* 0x000fce0000000f00 */
[----:B------:R-:W-:Y:S05]  /*0670*/  CALL.REL.NOINC `($__internal_3_$__cuda_sm3x_div_rn_noftz_f32_slowpath) ;  /* 0x0000000400507944 */ /* 0x000fea0003c00000 */
.L_x_77:
[----:B------:R-:W-:Y:S05]  /*0680*/  BSYNC.RECONVERGENT B0 ;  /* 0x0000000000007941 */ /* 0x000fea0003800200 */
.L_x_76:
[----:B------:R-:W0:Y:S01]  /*0690*/  MUFU.RCP R3, R8 ;  /* 0x0000000800037308 */ /* 0x000e220000001000 */
[----:B------:R-:W-:Y:S07]  /*06a0*/  BSSY.RECONVERGENT B0, `(.L_x_78) ;  /* 0x000000c000007945 */ /* 0x000fee0003800200 */
[----:B------:R-:W1:Y:S01]  /*06b0*/  FCHK P0, R2, R8 ;  /* 0x0000000802007302 */ /* 0x000e620000000000 */
[----:B0-----:R-:W-:-:S04]  /*06c0*/  FFMA R0, -R8, R3, 1 ;  /* 0x3f80000008007423 */ /* 0x001fc80000000103 */
[----:B------:R-:W-:-:S04]  /*06d0*/  FFMA R0, R3, R0, R3 ;  /* 0x0000000003007223 */ /* 0x000fc80000000003 */
[----:B------:R-:W-:-:S04]  /*06e0*/  FFMA R5, R0, R2, RZ ;  /* 0x0000000200057223 */ /* 0x000fc800000000ff */
[----:B------:R-:W-:-:S04]  /*06f0*/  FFMA R10, -R8, R5, R2 ;  /* 0x00000005080a7223 */ /* 0x000fc80000000102 */
[----:B------:R-:W-:Y:S01]  /*0700*/  FFMA R5, R0, R10, R5 ;  /* 0x0000000a00057223 */ /* 0x000fe20000000005 */
[----:B-1----:R-:W-:Y:S06]  /*0710*/  @!P0 BRA `(.L_x_79) ;  /* 0x0000000000108947 */ /* 0x002fec0003800000 */
[----:B------:R-:W-:Y:S01]  /*0720*/  IMAD.MOV.U32 R5, RZ, RZ, R8 ;  /* 0x000000ffff057224 */ /* 0x000fe200078e0008 */
[----:B------:R-:W-:-:S07]  /*0730*/  MOV R12, 0x750 ;  /* 0x00000750000c7802 */ /* 0x000fce0000000f00 */
[----:B------:R-:W-:Y:S05]  /*0740*/  CALL.REL.NOINC `($__internal_3_$__cuda_sm3x_div_rn_noftz_f32_slowpath) ;  /* 0x00000004001c7944 */ /* 0x000fea0003c00000 */
[----:B------:R-:W-:-:S07]  /*0750*/  MOV R5, R2 ;  /* 0x0000000200057202 */ /* 0x000fce0000000f00 */
.L_x_79:
[----:B------:R-:W-:Y:S05]  /*0760*/  BSYNC.RECONVERGENT B0 ;  /* 0x0000000000007941 */ /* 0x000fea0003800200 */
.L_x_78:
[----:B------:R-:W-:Y:S01]  /*0770*/  STG.E.64 desc[UR6][R6.64], R4 ;  /* 0x0000000406007986 */ /* 0x000fe2000c101b06 */
[----:B------:R-:W-:Y:S05]  /*0780*/  EXIT ;  /* 0x000000000000794d */ /* 0x000fea0003800000 */
.L_x_71:
        /* <DEDUP_REMOVED lines=12> */
[----:B------:R-:W-:Y:S01]  /*0850*/  IMAD.MOV.U32 R2, RZ, RZ, R6 ;  /* 0x000000ffff027224 */ /* 0x000fe200078e0006 */
[----:B------:R-:W-:Y:S02]  /*0860*/  MOV R5, R10 ;  /* 0x0000000a00057202 */ /* 0x000fe40000000f00 */
[----:B------:R-:W-:-:S07]  /*0870*/  MOV R12, 0x890 ;  /* 0x00000890000c7802 */ /* 0x000fce0000000f00 */
[----:B------:R-:W-:Y:S05]  /*0880*/  CALL.REL.NOINC `($__internal_3_$__cuda_sm3x_div_rn_noftz_f32_slowpath) ;  /* 0x0000000000cc7944 */ /* 0x000fea0003c00000 */
.L_x_81:
[----:B------:R-:W-:Y:S05]  /*0890*/  BSYNC.RECONVERGENT B0 ;  /* 0x0000000000007941 */ /* 0x000fea0003800200 */
.L_x_80:
        /* <DEDUP_REMOVED lines=17> */
.L_x_83:
[----:B------:R-:W-:Y:S05]  /*09b0*/  BSYNC.RECONVERGENT B0 ;  /* 0x0000000000007941 */ /* 0x000fea0003800200 */
.L_x_82:
        /* <DEDUP_REMOVED lines=15> */
.L_x_85:
[----:B------:R-:W-:Y:S05]  /*0ab0*/  BSYNC.RECONVERGENT B0 ;  /* 0x0000000000007941 */ /* 0x000fea0003800200 */
.L_x_84:
        /* <DEDUP_REMOVED lines=11> */
[----:B------:R-:W-:Y:S05]  /*0b70*/  CALL.REL.NOINC `($__internal_3_$__cuda_sm3x_div_rn_noftz_f32_slowpath) ;  /* 0x0000000000107944 */ /* 0x000fea0003c00000 */
[----:B------:R-:W-:-:S07]  /*0b80*/  IMAD.MOV.U32 R5, RZ, RZ, R2 ;  /* 0x000000ffff057224 */ /* 0x000fce00078e0002 */
.L_x_87:
[----:B------:R-:W-:Y:S05]  /*0b90*/  BSYNC.RECONVERGENT B0 ;  /* 0x0000000000007941 */ /* 0x000fea0003800200 */
.L_x_86:
[----:B------:R-:W-:Y:S01]  /*0ba0*/  STG.E.64 desc[UR6][R8.64], R4 ;  /* 0x0000000408007986 */ /* 0x000fe2000c101b06 */
[----:B------:R-:W-:Y:S05]  /*0bb0*/  EXIT ;  /* 0x000000000000794d */ /* 0x000fea0003800000 */
        .weak           $__internal_3_$__cuda_sm3x_div_rn_noftz_f32_slowpath
        .type           $__internal_3_$__cuda_sm3x_div_rn_noftz_f32_slowpath,@function
        .size           $__internal_3_$__cuda_sm3x_div_rn_noftz_f32_slowpath,(.L_x_103 - $__internal_3_$__cuda_sm3x_div_rn_noftz_f32_slowpath)
$__internal_3_$__cuda_sm3x_div_rn_noftz_f32_slowpath:
[----:B------:R-:W-:Y:S01]  /*0bc0*/  SHF.R.U32.HI R11, RZ, 0x17, R5 ;  /* 0x00000017ff0b7819 */ /* 0x000fe20000011605 */
[----:B------:R-:W-:Y:S01]  /*0bd0*/  BSSY.RECONVERGENT B1, `(.L_x_88) ;  /* 0x0000062000017945 */ /* 0x000fe20003800200 */
[----:B------:R-:W-:Y:S02]  /*0be0*/  SHF.R.U32.HI R0, RZ, 0x17, R2 ;  /* 0x00000017ff007819 */ /* 0x000fe40000011602 */
[----:B------:R-:W-:Y:S02]  /*0bf0*/  LOP3.LUT R11, R11, 0xff, RZ, 0xc0, !PT ;  /* 0x000000ff0b0b7812 */ /* 0x000fe400078ec0ff */
[----:B------:R-:W-:Y:S02]  /*0c00*/  LOP3.LUT R14, R0, 0xff, RZ, 0xc0, !PT ;  /* 0x000000ff000e7812 */ /* 0x000fe400078ec0ff */
[----:B------:R-:W-:Y:S02]  /*0c10*/  IADD3 R15, PT, PT, R11, -0x1, RZ ;  /* 0xffffffff0b0f7810 */ /* 0x000fe40007ffe0ff */
[----:B------:R-:W-:-:S02]  /*0c20*/  IADD3 R0, PT, PT, R14, -0x1, RZ ;  /* 0xffffffff0e007810 */ /* 0x000fc40007ffe0ff */
[----:B------:R-:W-:-:S04]  /*0c30*/  ISETP.GT.U32.AND P0, PT, R15, 0xfd, PT ;  /* 0x000000fd0f00780c */ /* 0x000fc80003f04070 */
[----:B------:R-:W-:-:S13]  /*0c40*/  ISETP.GT.U32.OR P0, PT, R0, 0xfd, P0 ;  /* 0x000000fd0000780c */ /* 0x000fda0000704470 */
[----:B------:R-:W-:Y:S01]  /*0c50*/  @!P0 IMAD.MOV.U32 R13, RZ, RZ, RZ ;  /* 0x000000ffff0d8224 */ /* 0x000fe200078e00ff */
        /* <DEDUP_REMOVED lines=22> */
[----:B------:R-:W-:-:S04]  /*0dc0*/  @!P1 FFMA R5, R5, 1.84467440737095516160e+19, RZ ;  /* 0x5f80000005059823 */ /* 0x000fc800000000ff */
[----:B------:R-:W-:-:S07]  /*0dd0*/  @!P1 VIADD R13, R13, 0x40 ;  /* 0x000000400d0d9836 */ /* 0x000fce0000000000 */
.L_x_89:
[----:B------:R-:W-:Y:S01]  /*0de0*/  LEA R0, R11, 0xc0800000, 0x17 ;  /* 0xc08000000b007811 */ /* 0x000fe200078eb8ff */
[----:B------:R-:W-:Y:S01]  /*0df0*/  BSSY.RECONVERGENT B2, `(.L_x_94) ;  /* 0x0000036000027945 */ /* 0x000fe20003800200 */
[----:B------:R-:W-:Y:S02]  /*0e00*/  IADD3 R14, PT, PT, R14, -0x7f, RZ ;  /* 0xffffff810e0e7810 */ /* 0x000fe40007ffe0ff */
[----:B------:R-:W-:-:S03]  /*0e10*/  IADD3 R16, PT, PT, -R0, R5, RZ ;  /* 0x0000000500107210 */ /* 0x000fc60007ffe1ff */
[----:B------:R-:W-:Y:S01]  /*0e20*/  IMAD R0, R14, -0x800000, R2 ;  /* 0xff8000000e007824 */ /* 0x000fe200078e0202 */
[----:B------:R-:W0:Y:S01]  /*0e30*/  MUFU.RCP R5, R16 ;  /* 0x0000001000057308 */ /* 0x000e220000001000 */
[----:B------:R-:W-:Y:S01]  /*0e40*/  FADD.FTZ R15, -R16, -RZ ;  /* 0x800000ff100f7221 */ /* 0x000fe20000010100 */
[----:B------:R-:W-:-:S05]  /*0e50*/  IADD3 R14, PT, PT, R14, 0x7f, -R11 ;  /* 0x0000007f0e0e7810 */ /* 0x000fca0007ffe80b */
[----:B------:R-:W-:Y:S02]  /*0e60*/  IMAD.IADD R14, R14, 0x1, R13 ;  /* 0x000000010e0e7824 */ /* 0x000fe400078e020d */
        /* <DEDUP_REMOVED lines=20> */
[-CC-:B------:R-:W-:Y:S01]  /*0fb0*/  FFMA.RZ R11, R5, R15.reuse, R2.reuse ;  /* 0x0000000f050b7223 */ /* 0x180fe2000000c002 */
[C---:B------:R-:W-:Y:S01]  /*0fc0*/  VIADD R14, R16.reuse, 0x20 ;  /* 0x00000020100e7836 */ /* 0x040fe20000000000 */
[C---:B------:R-:W-:Y:S02]  /*0fd0*/  ISETP.NE.AND P2, PT, R16.reuse, RZ, PT ;  /* 0x000000ff1000720c */ /* 0x040fe40003f45270 */
[C---:B------:R-:W-:Y:S02]  /*0fe0*/  ISETP.NE.AND P1, PT, R16.reuse, RZ, PT ;  /* 0x000000ff1000720c */ /* 0x040fe40003f25270 */
[----:B------:R-:W-:Y:S01]  /*0ff0*/  LOP3.LUT R13, R11, 0x7fffff, RZ, 0xc0, !PT ;  /* 0x007fffff0b0d7812 */ /* 0x000fe200078ec0ff */
[CCC-:B------:R-:W-:Y:S01]  /*1000*/  FFMA.RP R11, R5.reuse, R15.reuse, R2.reuse ;  /* 0x0000000f050b7223 */ /* 0x1c0fe20000008002 */
[----:B------:R-:W-:Y:S01]  /*1010*/  FFMA.RM R2, R5, R15, R2 ;  /* 0x0000000f05027223 */ /* 0x000fe20000004002 */
[----:B------:R-:W-:Y:S02]  /*1020*/  IADD3 R5, PT, PT, -R16, RZ, RZ ;  /* 0x000000ff10057210 */ /* 0x000fe40007ffe1ff */
[----:B------:R-:W-:-:S02]  /*1030*/  LOP3.LUT R13, R13, 0x800000, RZ, 0xfc, !PT ;  /* 0x008000000d0d7812 */ /* 0x000fc400078efcff */
[----:B------:R-:W-:Y:S02]  /*1040*/  FSETP.NEU.FTZ.AND P0, PT, R11, R2, PT ;  /* 0x000000020b00720b */ /* 0x000fe40003f1d000 */
[----:B------:R-:W-:Y:S02]  /*1050*/  SHF.L.U32 R14, R13, R14, RZ ;  /* 0x0000000e0d0e7219 */ /* 0x000fe400000006ff */
[----:B------:R-:W-:Y:S02]  /*1060*/  SEL R2, R5, RZ, P2 ;  /* 0x000000ff05027207 */ /* 0x000fe40001000000 */
[----:B------:R-:W-:Y:S02]  /*1070*/  ISETP.NE.AND P1, PT, R14, RZ, P1 ;  /* 0x000000ff0e00720c */ /* 0x000fe40000f25270 */
[----:B------:R-:W-:Y:S02]  /*1080*/  SHF.R.U32.HI R2, RZ, R2, R13 ;  /* 0x00000002ff027219 */ /* 0x000fe4000001160d */
[----:B------:R-:W-:-:S02]  /*1090*/  PLOP3.LUT P0, PT, P0, P1, PT, 0xf8, 0x8f ;  /* 0x00000000008f781c */ /* 0x000fc40000703f70 */
[----:B------:R-:W-:Y:S02]  /*10a0*/  SHF.R.U32.HI R14, RZ, 0x1, R2 ;  /* 0x00000001ff0e7819 */ /* 0x000fe40000011602 */
[----:B------:R-:W-:-:S04]  /*10b0*/  SEL R5, RZ, 0x1, !P0 ;  /* 0x00000001ff057807 */ /* 0x000fc80004000000 */
[----:B------:R-:W-:-:S04]  /*10c0*/  LOP3.LUT R5, R5, 0x1, R14, 0xf8, !PT ;  /* 0x0000000105057812 */ /* 0x000fc800078ef80e */
[----:B------:R-:W-:-:S04]  /*10d0*/  LOP3.LUT R5, R5, R2, RZ, 0xc0, !PT ;  /* 0x0000000205057212 */ /* 0x000fc800078ec0ff */
[----:B------:R-:W-:-:S04]  /*10e0*/  IADD3 R5, PT, PT, R14, R5, RZ ;  /* 0x000000050e057210 */ /* 0x000fc80007ffe0ff */
[----:B------:R-:W-:Y:S01]  /*10f0*/  LOP3.LUT R0, R5, R0, RZ, 0xfc, !PT ;  /* 0x0000000005007212 */ /* 0x000fe200078efcff */
[----:B------:R-:W-:Y:S06]  /*1100*/  BRA `(.L_x_97) ;  /* 0x0000000000107947 */ /* 0x000fec0003800000 */
.L_x_96:
[----:B------:R-:W-:-:S04]  /*1110*/  LOP3.LUT R0, R0, 0x80000000, RZ, 0xc0, !PT ;  /* 0x8000000000007812 */ /* 0x000fc800078ec0ff */
[----:B------:R-:W-:Y:S01]  /*1120*/  LOP3.LUT R0, R0, 0x7f800000, RZ, 0xfc, !PT ;  /* 0x7f80000000007812 */ /* 0x000fe200078efcff */
[----:B------:R-:W-:Y:S06]  /*1130*/  BRA `(.L_x_97) ;  /* 0x0000000000047947 */ /* 0x000fec0003800000 */
.L_x_95:
[----:B------:R-:W-:-:S07]  /*1140*/  IMAD R0, R14, 0x800000, R0 ;  /* 0x008000000e007824 */ /* 0x000fce00078e0200 */
.L_x_97:
[----:B------:R-:W-:Y:S05]  /*1150*/  BSYNC.RECONVERGENT B2 ;  /* 0x0000000000027941 */ /* 0x000fea0003800200 */
.L_x_94:
[----:B------:R-:W-:Y:S05]  /*1160*/  BRA `(.L_x_98) ;  /* 0x0000000000207947 */ /* 0x000fea0003800000 */
.L_x_93:
[----:B------:R-:W-:-:S04]  /*1170*/  LOP3.LUT R0, R5, 0x80000000, R2, 0x48, !PT ;  /* 0x8000000005007812 */ /* 0x000fc800078e4802 */
[----:B------:R-:W-:Y:S01]  /*1180*/  LOP3.LUT R0, R0, 0x7f800000, RZ, 0xfc, !PT ;  /* 0x7f80000000007812 */ /* 0x000fe200078efcff */
[----:B------:R-:W-:Y:S06]  /*1190*/  BRA `(.L_x_98) ;  /* 0x0000000000147947 */ /* 0x000fec0003800000 */
.L_x_92:
[----:B------:R-:W-:Y:S01]  /*11a0*/  LOP3.LUT R0, R5, 0x80000000, R2, 0x48, !PT ;  /* 0x8000000005007812 */ /* 0x000fe200078e4802 */
[----:B------:R-:W-:Y:S06]  /*11b0*/  BRA `(.L_x_98) ;  /* 0x00000000000c7947 */ /* 0x000fec0003800000 */
.L_x_91:
[----:B------:R-:W0:Y:S01]  /*11c0*/  MUFU.RSQ R0, -QNAN ;  /* 0xffc0000000007908 */ /* 0x000e220000001400 */
[----:B------:R-:W-:Y:S05]  /*11d0*/  BRA `(.L_x_98) ;  /* 0x0000000000047947 */ /* 0x000fea0003800000 */
.L_x_90:
[----:B------:R-:W-:-:S07]  /*11e0*/  FADD.FTZ R0, R2, R5 ;  /* 0x0000000502007221 */ /* 0x000fce0000010000 */
.L_x_98:
[----:B------:R-:W-:Y:S05]  /*11f0*/  BSYNC.RECONVERGENT B1 ;  /* 0x0000000000017941 */ /* 0x000fea0003800200 */
.L_x_88:
[----:B------:R-:W-:Y:S01]  /*1200*/  HFMA2 R13, -RZ, RZ, 0, 0 ;  /* 0x00000000ff0d7431 */ /* 0x000fe200000001ff */
[----:B0-----:R-:W-:-:S03]  /*1210*/  MOV R2, R0 ;  /* 0x0000000000027202 */ /* 0x001fc60000000f00 */
[----:B------:R-:W-:Y:S05]  /*1220*/  RET.REL.NODEC R12 `(_Z8divker2dP6float2S0_iiiiiffb) ;  /* 0xffffffec0c747950 */ /* 0x000fea0003c3ffff */
.L_x_99:
        /* <DEDUP_REMOVED lines=13> */
.L_x_103:


//--------------------- .nv.shared.reserved.0     --------------------------
	.section	.nv.shared.reserved.0,"aw",@nobits
	.weak		__nv_reservedSMEM_offset_0_alias
	.size		__nv_reservedSMEM_offset_0_alias, 0, 64
	.other		__nv_reservedSMEM_offset_0_alias,@"STO_CUDA_RESERVED_SHARED STV_DEFAULT"
__nv_reservedSMEM_offset_0_alias:
	.zero		0
	.zero		64


//--------------------- .nv.constant0._Z8gather2dP6float2S0_PfS1_iiffiiib --------------------------
	.section	.nv.constant0._Z8gather2dP6float2S0_PfS1_iiffiiib,"a",@progbits
	.sectionflags	@""
	.align	4
.nv.constant0._Z8gather2dP6float2S0_PfS1_iiffiiib:
	.zero		957


//--------------------- .nv.constant0._Z6wrap2dP6float2iiiiib --------------------------
	.section	.nv.constant0._Z6wrap2dP6float2iiiiib,"a",@progbits
	.sectionflags	@""
	.align	4
.nv.constant0._Z6wrap2dP6float2iiiiib:
	.zero		925


//--------------------- .nv.constant0._Z11fftshiftc2dP6float2iii --------------------------
	.section	.nv.constant0._Z11fftshiftc2dP6float2iii,"a",@progbits
	.sectionflags	@""
	.align	4
.nv.constant0._Z11fftshiftc2dP6float2iii:
	.zero		916


//--------------------- .nv.constant0._Z8divker2dP6float2S0_iiiiiffb --------------------------
	.section	.nv.constant0._Z8divker2dP6float2S0_iiiiiffb,"a",@progbits
	.sectionflags	@""
	.align	4
.nv.constant0._Z8divker2dP6float2S0_iiiiiffb:
	.zero		941


//--------------------- SYMBOLS --------------------------

	.type		.nv.reservedSmem.offset0,@object
	.size		.nv.reservedSmem.offset0,0x4
